//
// Generated by NVIDIA NVVM Compiler
//
// Compiler Build ID: CL-36424714
// Cuda compilation tools, release 13.0, V13.0.88
// Based on NVVM 20.0.0
//

.version 9.0
.target sm_100
.address_size 64

	// .globl	_ZN8pygpukit3ops2nn17im2col_f32_kernelEPKfPfiiiiiiiiiiiiii

.visible .entry _ZN8pygpukit3ops2nn17im2col_f32_kernelEPKfPfiiiiiiiiiiiiii(
	.param .u64 .ptr .align 1 _ZN8pygpukit3ops2nn17im2col_f32_kernelEPKfPfiiiiiiiiiiiiii_param_0,
	.param .u64 .ptr .align 1 _ZN8pygpukit3ops2nn17im2col_f32_kernelEPKfPfiiiiiiiiiiiiii_param_1,
	.param .u32 _ZN8pygpukit3ops2nn17im2col_f32_kernelEPKfPfiiiiiiiiiiiiii_param_2,
	.param .u32 _ZN8pygpukit3ops2nn17im2col_f32_kernelEPKfPfiiiiiiiiiiiiii_param_3,
	.param .u32 _ZN8pygpukit3ops2nn17im2col_f32_kernelEPKfPfiiiiiiiiiiiiii_param_4,
	.param .u32 _ZN8pygpukit3ops2nn17im2col_f32_kernelEPKfPfiiiiiiiiiiiiii_param_5,
	.param .u32 _ZN8pygpukit3ops2nn17im2col_f32_kernelEPKfPfiiiiiiiiiiiiii_param_6,
	.param .u32 _ZN8pygpukit3ops2nn17im2col_f32_kernelEPKfPfiiiiiiiiiiiiii_param_7,
	.param .u32 _ZN8pygpukit3ops2nn17im2col_f32_kernelEPKfPfiiiiiiiiiiiiii_param_8,
	.param .u32 _ZN8pygpukit3ops2nn17im2col_f32_kernelEPKfPfiiiiiiiiiiiiii_param_9,
	.param .u32 _ZN8pygpukit3ops2nn17im2col_f32_kernelEPKfPfiiiiiiiiiiiiii_param_10,
	.param .u32 _ZN8pygpukit3ops2nn17im2col_f32_kernelEPKfPfiiiiiiiiiiiiii_param_11,
	.param .u32 _ZN8pygpukit3ops2nn17im2col_f32_kernelEPKfPfiiiiiiiiiiiiii_param_12,
	.param .u32 _ZN8pygpukit3ops2nn17im2col_f32_kernelEPKfPfiiiiiiiiiiiiii_param_13,
	.param .u32 _ZN8pygpukit3ops2nn17im2col_f32_kernelEPKfPfiiiiiiiiiiiiii_param_14,
	.param .u32 _ZN8pygpukit3ops2nn17im2col_f32_kernelEPKfPfiiiiiiiiiiiiii_param_15
)
{
	.reg .pred 	%p<11>;
	.reg .b32 	%r<53>;
	.reg .b32 	%f<5>;
	.reg .b64 	%rd<9>;

	ld.param.u64 	%rd1, [_ZN8pygpukit3ops2nn17im2col_f32_kernelEPKfPfiiiiiiiiiiiiii_param_0];
	ld.param.u64 	%rd2, [_ZN8pygpukit3ops2nn17im2col_f32_kernelEPKfPfiiiiiiiiiiiiii_param_1];
	ld.param.u32 	%r23, [_ZN8pygpukit3ops2nn17im2col_f32_kernelEPKfPfiiiiiiiiiiiiii_param_2];
	ld.param.u32 	%r10, [_ZN8pygpukit3ops2nn17im2col_f32_kernelEPKfPfiiiiiiiiiiiiii_param_3];
	ld.param.u32 	%r11, [_ZN8pygpukit3ops2nn17im2col_f32_kernelEPKfPfiiiiiiiiiiiiii_param_4];
	ld.param.u32 	%r12, [_ZN8pygpukit3ops2nn17im2col_f32_kernelEPKfPfiiiiiiiiiiiiii_param_5];
	ld.param.u32 	%r13, [_ZN8pygpukit3ops2nn17im2col_f32_kernelEPKfPfiiiiiiiiiiiiii_param_6];
	ld.param.u32 	%r14, [_ZN8pygpukit3ops2nn17im2col_f32_kernelEPKfPfiiiiiiiiiiiiii_param_7];
	ld.param.u32 	%r15, [_ZN8pygpukit3ops2nn17im2col_f32_kernelEPKfPfiiiiiiiiiiiiii_param_8];
	ld.param.u32 	%r16, [_ZN8pygpukit3ops2nn17im2col_f32_kernelEPKfPfiiiiiiiiiiiiii_param_9];
	ld.param.u32 	%r17, [_ZN8pygpukit3ops2nn17im2col_f32_kernelEPKfPfiiiiiiiiiiiiii_param_10];
	ld.param.u32 	%r18, [_ZN8pygpukit3ops2nn17im2col_f32_kernelEPKfPfiiiiiiiiiiiiii_param_11];
	ld.param.u32 	%r19, [_ZN8pygpukit3ops2nn17im2col_f32_kernelEPKfPfiiiiiiiiiiiiii_param_12];
	ld.param.u32 	%r20, [_ZN8pygpukit3ops2nn17im2col_f32_kernelEPKfPfiiiiiiiiiiiiii_param_13];
	ld.param.u32 	%r21, [_ZN8pygpukit3ops2nn17im2col_f32_kernelEPKfPfiiiiiiiiiiiiii_param_14];
	ld.param.u32 	%r22, [_ZN8pygpukit3ops2nn17im2col_f32_kernelEPKfPfiiiiiiiiiiiiii_param_15];
	mov.u32 	%r24, %ctaid.x;
	mov.u32 	%r25, %ntid.x;
	mov.u32 	%r26, %tid.x;
	mad.lo.s32 	%r1, %r24, %r25, %r26;
	mul.lo.s32 	%r27, %r10, %r23;
	mul.lo.s32 	%r28, %r27, %r13;
	mul.lo.s32 	%r29, %r28, %r14;
	mul.lo.s32 	%r30, %r29, %r21;
	mul.lo.s32 	%r31, %r30, %r22;
	setp.ge.s32 	%p1, %r1, %r31;
	@%p1 bra 	$L__BB0_4;
	div.s32 	%r32, %r1, %r22;
	mul.lo.s32 	%r33, %r32, %r22;
	sub.s32 	%r2, %r1, %r33;
	div.s32 	%r34, %r32, %r21;
	mul.lo.s32 	%r35, %r34, %r21;
	sub.s32 	%r3, %r32, %r35;
	mul.lo.s32 	%r4, %r14, %r13;
	div.s32 	%r36, %r34, %r4;
	mul.lo.s32 	%r37, %r36, %r4;
	sub.s32 	%r5, %r34, %r37;
	div.s32 	%r7, %r36, %r10;
	mul.lo.s32 	%r38, %r7, %r10;
	sub.s32 	%r6, %r36, %r38;
	div.s32 	%r39, %r5, %r14;
	mul.lo.s32 	%r40, %r39, %r14;
	sub.s32 	%r41, %r5, %r40;
	mul.lo.s32 	%r42, %r3, %r17;
	sub.s32 	%r43, %r42, %r15;
	mad.lo.s32 	%r8, %r39, %r19, %r43;
	mul.lo.s32 	%r44, %r2, %r18;
	sub.s32 	%r45, %r44, %r16;
	mad.lo.s32 	%r9, %r41, %r20, %r45;
	setp.gt.s32 	%p2, %r8, -1;
	setp.lt.s32 	%p3, %r8, %r11;
	and.pred  	%p4, %p2, %p3;
	setp.gt.s32 	%p5, %r9, -1;
	setp.lt.s32 	%p6, %r9, %r12;
	and.pred  	%p7, %p5, %p6;
	and.pred  	%p9, %p4, %p7;
	mov.f32 	%f4, 0f00000000;
	not.pred 	%p10, %p9;
	@%p10 bra 	$L__BB0_3;
	mad.lo.s32 	%r46, %r7, %r10, %r6;
	mad.lo.s32 	%r47, %r46, %r11, %r8;
	mad.lo.s32 	%r48, %r47, %r12, %r9;
	cvta.to.global.u64 	%rd3, %rd1;
	mul.wide.s32 	%rd4, %r48, 4;
	add.s64 	%rd5, %rd3, %rd4;
	ld.global.nc.f32 	%f4, [%rd5];
$L__BB0_3:
	mad.lo.s32 	%r49, %r7, %r10, %r6;
	mad.lo.s32 	%r50, %r4, %r49, %r5;
	mad.lo.s32 	%r51, %r50, %r21, %r3;
	mad.lo.s32 	%r52, %r51, %r22, %r2;
	cvta.to.global.u64 	%rd6, %rd2;
	mul.wide.s32 	%rd7, %r52, 4;
	add.s64 	%rd8, %rd6, %rd7;
	st.global.f32 	[%rd8], %f4;
$L__BB0_4:
	ret;

}
	// .globl	_ZN8pygpukit3ops2nn17col2im_f32_kernelEPKfPfiiiiiiiiiiiiii
.visible .entry _ZN8pygpukit3ops2nn17col2im_f32_kernelEPKfPfiiiiiiiiiiiiii(
	.param .u64 .ptr .align 1 _ZN8pygpukit3ops2nn17col2im_f32_kernelEPKfPfiiiiiiiiiiiiii_param_0,
	.param .u64 .ptr .align 1 _ZN8pygpukit3ops2nn17col2im_f32_kernelEPKfPfiiiiiiiiiiiiii_param_1,
	.param .u32 _ZN8pygpukit3ops2nn17col2im_f32_kernelEPKfPfiiiiiiiiiiiiii_param_2,
	.param .u32 _ZN8pygpukit3ops2nn17col2im_f32_kernelEPKfPfiiiiiiiiiiiiii_param_3,
	.param .u32 _ZN8pygpukit3ops2nn17col2im_f32_kernelEPKfPfiiiiiiiiiiiiii_param_4,
	.param .u32 _ZN8pygpukit3ops2nn17col2im_f32_kernelEPKfPfiiiiiiiiiiiiii_param_5,
	.param .u32 _ZN8pygpukit3ops2nn17col2im_f32_kernelEPKfPfiiiiiiiiiiiiii_param_6,
	.param .u32 _ZN8pygpukit3ops2nn17col2im_f32_kernelEPKfPfiiiiiiiiiiiiii_param_7,
	.param .u32 _ZN8pygpukit3ops2nn17col2im_f32_kernelEPKfPfiiiiiiiiiiiiii_param_8,
	.param .u32 _ZN8pygpukit3ops2nn17col2im_f32_kernelEPKfPfiiiiiiiiiiiiii_param_9,
	.param .u32 _ZN8pygpukit3ops2nn17col2im_f32_kernelEPKfPfiiiiiiiiiiiiii_param_10,
	.param .u32 _ZN8pygpukit3ops2nn17col2im_f32_kernelEPKfPfiiiiiiiiiiiiii_param_11,
	.param .u32 _ZN8pygpukit3ops2nn17col2im_f32_kernelEPKfPfiiiiiiiiiiiiii_param_12,
	.param .u32 _ZN8pygpukit3ops2nn17col2im_f32_kernelEPKfPfiiiiiiiiiiiiii_param_13,
	.param .u32 _ZN8pygpukit3ops2nn17col2im_f32_kernelEPKfPfiiiiiiiiiiiiii_param_14,
	.param .u32 _ZN8pygpukit3ops2nn17col2im_f32_kernelEPKfPfiiiiiiiiiiiiii_param_15
)
{
	.reg .pred 	%p<87>;
	.reg .b32 	%r<136>;
	.reg .b32 	%f<44>;
	.reg .b64 	%rd<22>;

	ld.param.u64 	%rd3, [_ZN8pygpukit3ops2nn17col2im_f32_kernelEPKfPfiiiiiiiiiiiiii_param_0];
	ld.param.u32 	%r71, [_ZN8pygpukit3ops2nn17col2im_f32_kernelEPKfPfiiiiiiiiiiiiii_param_2];
	ld.param.u32 	%r58, [_ZN8pygpukit3ops2nn17col2im_f32_kernelEPKfPfiiiiiiiiiiiiii_param_3];
	ld.param.u32 	%r59, [_ZN8pygpukit3ops2nn17col2im_f32_kernelEPKfPfiiiiiiiiiiiiii_param_4];
	ld.param.u32 	%r60, [_ZN8pygpukit3ops2nn17col2im_f32_kernelEPKfPfiiiiiiiiiiiiii_param_5];
	ld.param.u32 	%r61, [_ZN8pygpukit3ops2nn17col2im_f32_kernelEPKfPfiiiiiiiiiiiiii_param_6];
	ld.param.u32 	%r62, [_ZN8pygpukit3ops2nn17col2im_f32_kernelEPKfPfiiiiiiiiiiiiii_param_7];
	ld.param.u32 	%r63, [_ZN8pygpukit3ops2nn17col2im_f32_kernelEPKfPfiiiiiiiiiiiiii_param_8];
	ld.param.u32 	%r64, [_ZN8pygpukit3ops2nn17col2im_f32_kernelEPKfPfiiiiiiiiiiiiii_param_9];
	ld.param.u32 	%r65, [_ZN8pygpukit3ops2nn17col2im_f32_kernelEPKfPfiiiiiiiiiiiiii_param_10];
	ld.param.u32 	%r66, [_ZN8pygpukit3ops2nn17col2im_f32_kernelEPKfPfiiiiiiiiiiiiii_param_11];
	ld.param.u32 	%r67, [_ZN8pygpukit3ops2nn17col2im_f32_kernelEPKfPfiiiiiiiiiiiiii_param_12];
	ld.param.u32 	%r68, [_ZN8pygpukit3ops2nn17col2im_f32_kernelEPKfPfiiiiiiiiiiiiii_param_13];
	ld.param.u32 	%r69, [_ZN8pygpukit3ops2nn17col2im_f32_kernelEPKfPfiiiiiiiiiiiiii_param_14];
	ld.param.u32 	%r70, [_ZN8pygpukit3ops2nn17col2im_f32_kernelEPKfPfiiiiiiiiiiiiii_param_15];
	cvta.to.global.u64 	%rd1, %rd3;
	mov.u32 	%r72, %ctaid.x;
	mov.u32 	%r73, %ntid.x;
	mov.u32 	%r74, %tid.x;
	mad.lo.s32 	%r1, %r72, %r73, %r74;
	mul.lo.s32 	%r75, %r58, %r71;
	mul.lo.s32 	%r76, %r75, %r59;
	mul.lo.s32 	%r77, %r76, %r60;
	setp.ge.s32 	%p1, %r1, %r77;
	mov.f32 	%f42, 0f00000000;
	@%p1 bra 	$L__BB1_40;
	div.s32 	%r78, %r1, %r60;
	mul.lo.s32 	%r79, %r78, %r60;
	sub.s32 	%r2, %r1, %r79;
	div.s32 	%r80, %r78, %r59;
	mul.lo.s32 	%r81, %r80, %r59;
	sub.s32 	%r3, %r78, %r81;
	div.s32 	%r5, %r80, %r58;
	mul.lo.s32 	%r82, %r5, %r58;
	sub.s32 	%r4, %r80, %r82;
	setp.lt.s32 	%p2, %r61, 1;
	@%p2 bra 	$L__BB1_39;
	setp.lt.s32 	%p3, %r62, 1;
	add.s32 	%r6, %r2, %r64;
	@%p3 bra 	$L__BB1_39;
	and.b32  	%r7, %r62, 3;
	and.b32  	%r8, %r62, 2147483644;
	neg.s32 	%r9, %r8;
	shl.b32 	%r10, %r69, 2;
	mul.lo.s32 	%r11, %r69, %r62;
	sub.s32 	%r12, %r6, %r68;
	shl.b32 	%r13, %r68, 2;
	shl.b32 	%r84, %r68, 1;
	sub.s32 	%r14, %r6, %r84;
	mul.lo.s32 	%r85, %r68, 3;
	sub.s32 	%r15, %r6, %r85;
	mad.lo.s32 	%r86, %r5, %r58, %r4;
	mul.lo.s32 	%r16, %r86, %r61;
	add.s32 	%r17, %r3, %r63;
	mov.f32 	%f42, 0f00000000;
	mov.b32 	%r128, 0;
$L__BB1_4:
	setp.lt.u32 	%p4, %r62, 4;
	mul.lo.s32 	%r88, %r128, %r67;
	sub.s32 	%r19, %r17, %r88;
	rem.s32 	%r20, %r19, %r65;
	add.s32 	%r89, %r16, %r128;
	mul.lo.s32 	%r21, %r89, %r62;
	mov.b32 	%r135, 0;
	@%p4 bra 	$L__BB1_23;
	add.s32 	%r91, %r21, 3;
	mul.lo.s32 	%r22, %r69, %r91;
	add.s32 	%r92, %r21, 2;
	mul.lo.s32 	%r23, %r69, %r92;
	mad.lo.s32 	%r24, %r69, %r21, %r69;
	mov.b32 	%r133, 0;
	mov.u32 	%r129, %r6;
	mov.u32 	%r130, %r15;
	mov.u32 	%r131, %r14;
	mov.u32 	%r132, %r12;
	mov.u32 	%r134, %r9;
$L__BB1_6:
	setp.ne.s32 	%p5, %r20, 0;
	@%p5 bra 	$L__BB1_10;
	rem.s32 	%r93, %r129, %r66;
	setp.ne.s32 	%p6, %r93, 0;
	@%p6 bra 	$L__BB1_10;
	div.s32 	%r31, %r19, %r65;
	div.s32 	%r32, %r129, %r66;
	setp.gt.s32 	%p7, %r31, -1;
	setp.lt.s32 	%p8, %r31, %r69;
	and.pred  	%p9, %p7, %p8;
	setp.gt.s32 	%p10, %r32, -1;
	setp.lt.s32 	%p11, %r32, %r70;
	and.pred  	%p12, %p10, %p11;
	and.pred  	%p14, %p9, %p12;
	not.pred 	%p15, %p14;
	@%p15 bra 	$L__BB1_10;
	mad.lo.s32 	%r95, %r11, %r89, %r133;
	add.s32 	%r96, %r95, %r31;
	mad.lo.s32 	%r97, %r96, %r70, %r32;
	mul.wide.s32 	%rd4, %r97, 4;
	add.s64 	%rd5, %rd1, %rd4;
	ld.global.nc.f32 	%f24, [%rd5];
	add.f32 	%f42, %f42, %f24;
$L__BB1_10:
	@%p5 bra 	$L__BB1_14;
	rem.s32 	%r98, %r132, %r66;
	setp.ne.s32 	%p17, %r98, 0;
	@%p17 bra 	$L__BB1_14;
	div.s32 	%r33, %r19, %r65;
	div.s32 	%r34, %r132, %r66;
	setp.gt.s32 	%p18, %r33, -1;
	setp.lt.s32 	%p19, %r33, %r69;
	and.pred  	%p20, %p18, %p19;
	setp.gt.s32 	%p21, %r34, -1;
	setp.lt.s32 	%p22, %r34, %r70;
	and.pred  	%p23, %p21, %p22;
	and.pred  	%p25, %p20, %p23;
	not.pred 	%p26, %p25;
	@%p26 bra 	$L__BB1_14;
	add.s32 	%r99, %r24, %r133;
	add.s32 	%r100, %r99, %r33;
	mad.lo.s32 	%r101, %r100, %r70, %r34;
	mul.wide.s32 	%rd6, %r101, 4;
	add.s64 	%rd7, %rd1, %rd6;
	ld.global.nc.f32 	%f25, [%rd7];
	add.f32 	%f42, %f42, %f25;
$L__BB1_14:
	@%p5 bra 	$L__BB1_18;
	rem.s32 	%r102, %r131, %r66;
	setp.ne.s32 	%p28, %r102, 0;
	@%p28 bra 	$L__BB1_18;
	div.s32 	%r35, %r19, %r65;
	div.s32 	%r36, %r131, %r66;
	setp.gt.s32 	%p29, %r35, -1;
	setp.lt.s32 	%p30, %r35, %r69;
	and.pred  	%p31, %p29, %p30;
	setp.gt.s32 	%p32, %r36, -1;
	setp.lt.s32 	%p33, %r36, %r70;
	and.pred  	%p34, %p32, %p33;
	and.pred  	%p36, %p31, %p34;
	not.pred 	%p37, %p36;
	@%p37 bra 	$L__BB1_18;
	add.s32 	%r103, %r23, %r133;
	add.s32 	%r104, %r103, %r35;
	mad.lo.s32 	%r105, %r104, %r70, %r36;
	mul.wide.s32 	%rd8, %r105, 4;
	add.s64 	%rd9, %rd1, %rd8;
	ld.global.nc.f32 	%f26, [%rd9];
	add.f32 	%f42, %f42, %f26;
$L__BB1_18:
	@%p5 bra 	$L__BB1_22;
	rem.s32 	%r106, %r130, %r66;
	setp.ne.s32 	%p39, %r106, 0;
	@%p39 bra 	$L__BB1_22;
	div.s32 	%r37, %r19, %r65;
	div.s32 	%r38, %r130, %r66;
	setp.gt.s32 	%p40, %r37, -1;
	setp.lt.s32 	%p41, %r37, %r69;
	and.pred  	%p42, %p40, %p41;
	setp.gt.s32 	%p43, %r38, -1;
	setp.lt.s32 	%p44, %r38, %r70;
	and.pred  	%p45, %p43, %p44;
	and.pred  	%p47, %p42, %p45;
	not.pred 	%p48, %p47;
	@%p48 bra 	$L__BB1_22;
	add.s32 	%r107, %r22, %r133;
	add.s32 	%r108, %r107, %r37;
	mad.lo.s32 	%r109, %r108, %r70, %r38;
	mul.wide.s32 	%rd10, %r109, 4;
	add.s64 	%rd11, %rd1, %rd10;
	ld.global.nc.f32 	%f27, [%rd11];
	add.f32 	%f42, %f42, %f27;
$L__BB1_22:
	add.s32 	%r134, %r134, 4;
	add.s32 	%r133, %r133, %r10;
	sub.s32 	%r132, %r132, %r13;
	sub.s32 	%r131, %r131, %r13;
	sub.s32 	%r130, %r130, %r13;
	sub.s32 	%r129, %r129, %r13;
	setp.ne.s32 	%p49, %r134, 0;
	mov.u32 	%r135, %r8;
	@%p49 bra 	$L__BB1_6;
$L__BB1_23:
	setp.eq.s32 	%p50, %r7, 0;
	@%p50 bra 	$L__BB1_38;
	setp.ne.s32 	%p51, %r20, 0;
	mul.lo.s32 	%r46, %r135, %r68;
	sub.s32 	%r47, %r6, %r46;
	@%p51 bra 	$L__BB1_28;
	rem.s32 	%r110, %r47, %r66;
	setp.ne.s32 	%p52, %r110, 0;
	@%p52 bra 	$L__BB1_28;
	div.s32 	%r48, %r19, %r65;
	div.s32 	%r49, %r47, %r66;
	setp.gt.s32 	%p53, %r48, -1;
	setp.lt.s32 	%p54, %r48, %r69;
	and.pred  	%p55, %p53, %p54;
	setp.gt.s32 	%p56, %r49, -1;
	setp.lt.s32 	%p57, %r49, %r70;
	and.pred  	%p58, %p56, %p57;
	and.pred  	%p60, %p55, %p58;
	not.pred 	%p61, %p60;
	@%p61 bra 	$L__BB1_28;
	add.s32 	%r111, %r135, %r21;
	mad.lo.s32 	%r112, %r111, %r69, %r48;
	mad.lo.s32 	%r113, %r112, %r70, %r49;
	mul.wide.s32 	%rd12, %r113, 4;
	add.s64 	%rd13, %rd1, %rd12;
	ld.global.nc.f32 	%f28, [%rd13];
	add.f32 	%f42, %f42, %f28;
$L__BB1_28:
	setp.eq.s32 	%p62, %r7, 1;
	@%p62 bra 	$L__BB1_38;
	add.s32 	%r50, %r46, %r68;
	sub.s32 	%r51, %r6, %r50;
	@%p51 bra 	$L__BB1_33;
	rem.s32 	%r114, %r51, %r66;
	setp.ne.s32 	%p64, %r114, 0;
	@%p64 bra 	$L__BB1_33;
	div.s32 	%r52, %r19, %r65;
	div.s32 	%r53, %r51, %r66;
	setp.gt.s32 	%p65, %r52, -1;
	setp.lt.s32 	%p66, %r52, %r69;
	and.pred  	%p67, %p65, %p66;
	setp.gt.s32 	%p68, %r53, -1;
	setp.lt.s32 	%p69, %r53, %r70;
	and.pred  	%p70, %p68, %p69;
	and.pred  	%p72, %p67, %p70;
	not.pred 	%p73, %p72;
	@%p73 bra 	$L__BB1_33;
	add.s32 	%r115, %r135, %r21;
	mad.lo.s32 	%r116, %r69, %r115, %r69;
	add.s32 	%r117, %r52, %r116;
	mad.lo.s32 	%r118, %r117, %r70, %r53;
	mul.wide.s32 	%rd14, %r118, 4;
	add.s64 	%rd15, %rd1, %rd14;
	ld.global.nc.f32 	%f29, [%rd15];
	add.f32 	%f42, %f42, %f29;
$L__BB1_33:
	setp.eq.s32 	%p74, %r7, 2;
	@%p74 bra 	$L__BB1_38;
	add.s32 	%r119, %r50, %r68;
	sub.s32 	%r54, %r6, %r119;
	@%p51 bra 	$L__BB1_38;
	rem.s32 	%r120, %r54, %r66;
	setp.ne.s32 	%p76, %r120, 0;
	@%p76 bra 	$L__BB1_38;
	div.s32 	%r55, %r19, %r65;
	div.s32 	%r56, %r54, %r66;
	setp.gt.s32 	%p77, %r55, -1;
	setp.lt.s32 	%p78, %r55, %r69;
	and.pred  	%p79, %p77, %p78;
	setp.gt.s32 	%p80, %r56, -1;
	setp.lt.s32 	%p81, %r56, %r70;
	and.pred  	%p82, %p80, %p81;
	and.pred  	%p84, %p79, %p82;
	not.pred 	%p85, %p84;
	@%p85 bra 	$L__BB1_38;
	add.s32 	%r121, %r135, %r21;
	add.s32 	%r122, %r121, 2;
	mad.lo.s32 	%r123, %r122, %r69, %r55;
	mad.lo.s32 	%r124, %r123, %r70, %r56;
	mul.wide.s32 	%rd16, %r124, 4;
	add.s64 	%rd17, %rd1, %rd16;
	ld.global.nc.f32 	%f30, [%rd17];
	add.f32 	%f42, %f42, %f30;
$L__BB1_38:
	add.s32 	%r128, %r128, 1;
	setp.ne.s32 	%p86, %r128, %r61;
	@%p86 bra 	$L__BB1_4;
$L__BB1_39:
	ld.param.u64 	%rd21, [_ZN8pygpukit3ops2nn17col2im_f32_kernelEPKfPfiiiiiiiiiiiiii_param_1];
	mad.lo.s32 	%r125, %r5, %r58, %r4;
	mad.lo.s32 	%r126, %r125, %r59, %r3;
	mad.lo.s32 	%r127, %r126, %r60, %r2;
	cvta.to.global.u64 	%rd18, %rd21;
	mul.wide.s32 	%rd19, %r127, 4;
	add.s64 	%rd20, %rd18, %rd19;
	st.global.f32 	[%rd20], %f42;
$L__BB1_40:
	ret;

}
	// .globl	_ZN8pygpukit3ops2nn28conv2d_direct_3x3_f32_kernelEPKfS3_S3_Pfiiiiiiiiiii
.visible .entry _ZN8pygpukit3ops2nn28conv2d_direct_3x3_f32_kernelEPKfS3_S3_Pfiiiiiiiiiii(
	.param .u64 .ptr .align 1 _ZN8pygpukit3ops2nn28conv2d_direct_3x3_f32_kernelEPKfS3_S3_Pfiiiiiiiiiii_param_0,
	.param .u64 .ptr .align 1 _ZN8pygpukit3ops2nn28conv2d_direct_3x3_f32_kernelEPKfS3_S3_Pfiiiiiiiiiii_param_1,
	.param .u64 .ptr .align 1 _ZN8pygpukit3ops2nn28conv2d_direct_3x3_f32_kernelEPKfS3_S3_Pfiiiiiiiiiii_param_2,
	.param .u64 .ptr .align 1 _ZN8pygpukit3ops2nn28conv2d_direct_3x3_f32_kernelEPKfS3_S3_Pfiiiiiiiiiii_param_3,
	.param .u32 _ZN8pygpukit3ops2nn28conv2d_direct_3x3_f32_kernelEPKfS3_S3_Pfiiiiiiiiiii_param_4,
	.param .u32 _ZN8pygpukit3ops2nn28conv2d_direct_3x3_f32_kernelEPKfS3_S3_Pfiiiiiiiiiii_param_5,
	.param .u32 _ZN8pygpukit3ops2nn28conv2d_direct_3x3_f32_kernelEPKfS3_S3_Pfiiiiiiiiiii_param_6,
	.param .u32 _ZN8pygpukit3ops2nn28conv2d_direct_3x3_f32_kernelEPKfS3_S3_Pfiiiiiiiiiii_param_7,
	.param .u32 _ZN8pygpukit3ops2nn28conv2d_direct_3x3_f32_kernelEPKfS3_S3_Pfiiiiiiiiiii_param_8,
	.param .u32 _ZN8pygpukit3ops2nn28conv2d_direct_3x3_f32_kernelEPKfS3_S3_Pfiiiiiiiiiii_param_9,
	.param .u32 _ZN8pygpukit3ops2nn28conv2d_direct_3x3_f32_kernelEPKfS3_S3_Pfiiiiiiiiiii_param_10,
	.param .u32 _ZN8pygpukit3ops2nn28conv2d_direct_3x3_f32_kernelEPKfS3_S3_Pfiiiiiiiiiii_param_11,
	.param .u32 _ZN8pygpukit3ops2nn28conv2d_direct_3x3_f32_kernelEPKfS3_S3_Pfiiiiiiiiiii_param_12,
	.param .u32 _ZN8pygpukit3ops2nn28conv2d_direct_3x3_f32_kernelEPKfS3_S3_Pfiiiiiiiiiii_param_13,
	.param .u32 _ZN8pygpukit3ops2nn28conv2d_direct_3x3_f32_kernelEPKfS3_S3_Pfiiiiiiiiiii_param_14
)
{
	.reg .pred 	%p<44>;
	.reg .b32 	%r<80>;
	.reg .b32 	%f<54>;
	.reg .b64 	%rd<35>;

	ld.param.u64 	%rd11, [_ZN8pygpukit3ops2nn28conv2d_direct_3x3_f32_kernelEPKfS3_S3_Pfiiiiiiiiiii_param_0];
	ld.param.u64 	%rd8, [_ZN8pygpukit3ops2nn28conv2d_direct_3x3_f32_kernelEPKfS3_S3_Pfiiiiiiiiiii_param_1];
	ld.param.u64 	%rd9, [_ZN8pygpukit3ops2nn28conv2d_direct_3x3_f32_kernelEPKfS3_S3_Pfiiiiiiiiiii_param_2];
	ld.param.u32 	%r42, [_ZN8pygpukit3ops2nn28conv2d_direct_3x3_f32_kernelEPKfS3_S3_Pfiiiiiiiiiii_param_4];
	ld.param.u32 	%r32, [_ZN8pygpukit3ops2nn28conv2d_direct_3x3_f32_kernelEPKfS3_S3_Pfiiiiiiiiiii_param_5];
	ld.param.u32 	%r33, [_ZN8pygpukit3ops2nn28conv2d_direct_3x3_f32_kernelEPKfS3_S3_Pfiiiiiiiiiii_param_6];
	ld.param.u32 	%r34, [_ZN8pygpukit3ops2nn28conv2d_direct_3x3_f32_kernelEPKfS3_S3_Pfiiiiiiiiiii_param_7];
	ld.param.u32 	%r35, [_ZN8pygpukit3ops2nn28conv2d_direct_3x3_f32_kernelEPKfS3_S3_Pfiiiiiiiiiii_param_8];
	ld.param.u32 	%r36, [_ZN8pygpukit3ops2nn28conv2d_direct_3x3_f32_kernelEPKfS3_S3_Pfiiiiiiiiiii_param_9];
	ld.param.u32 	%r37, [_ZN8pygpukit3ops2nn28conv2d_direct_3x3_f32_kernelEPKfS3_S3_Pfiiiiiiiiiii_param_10];
	ld.param.u32 	%r38, [_ZN8pygpukit3ops2nn28conv2d_direct_3x3_f32_kernelEPKfS3_S3_Pfiiiiiiiiiii_param_11];
	ld.param.u32 	%r39, [_ZN8pygpukit3ops2nn28conv2d_direct_3x3_f32_kernelEPKfS3_S3_Pfiiiiiiiiiii_param_12];
	ld.param.u32 	%r40, [_ZN8pygpukit3ops2nn28conv2d_direct_3x3_f32_kernelEPKfS3_S3_Pfiiiiiiiiiii_param_13];
	ld.param.u32 	%r41, [_ZN8pygpukit3ops2nn28conv2d_direct_3x3_f32_kernelEPKfS3_S3_Pfiiiiiiiiiii_param_14];
	cvta.to.global.u64 	%rd1, %rd11;
	mov.u32 	%r43, %ctaid.x;
	mov.u32 	%r44, %ntid.x;
	mov.u32 	%r45, %tid.x;
	mad.lo.s32 	%r1, %r43, %r44, %r45;
	mul.lo.s32 	%r46, %r33, %r42;
	mul.lo.s32 	%r47, %r46, %r40;
	mul.lo.s32 	%r48, %r47, %r41;
	setp.ge.s32 	%p10, %r1, %r48;
	@%p10 bra 	$L__BB2_25;
	div.s32 	%r49, %r1, %r41;
	mul.lo.s32 	%r50, %r49, %r41;
	sub.s32 	%r2, %r1, %r50;
	div.s32 	%r51, %r49, %r40;
	mul.lo.s32 	%r52, %r51, %r40;
	sub.s32 	%r3, %r49, %r52;
	div.s32 	%r5, %r51, %r33;
	mul.lo.s32 	%r53, %r5, %r33;
	sub.s32 	%r4, %r51, %r53;
	setp.eq.s64 	%p11, %rd9, 0;
	mov.f32 	%f44, 0f00000000;
	@%p11 bra 	$L__BB2_3;
	cvta.to.global.u64 	%rd12, %rd9;
	mul.wide.s32 	%rd13, %r4, 4;
	add.s64 	%rd14, %rd12, %rd13;
	ld.global.nc.f32 	%f44, [%rd14];
$L__BB2_3:
	setp.lt.s32 	%p12, %r32, 1;
	@%p12 bra 	$L__BB2_24;
	mul.lo.s32 	%r54, %r3, %r38;
	sub.s32 	%r55, %r54, %r36;
	mul.lo.s32 	%r56, %r2, %r39;
	sub.s32 	%r6, %r56, %r37;
	setp.gt.s32 	%p13, %r55, -1;
	setp.lt.s32 	%p14, %r55, %r34;
	and.pred  	%p15, %p13, %p14;
	setp.gt.s32 	%p16, %r6, -1;
	setp.lt.s32 	%p17, %r6, %r35;
	and.pred  	%p18, %p16, %p17;
	and.pred  	%p1, %p15, %p18;
	add.s32 	%r57, %r6, 1;
	setp.gt.s32 	%p20, %r6, -2;
	setp.lt.s32 	%p21, %r57, %r35;
	and.pred  	%p22, %p20, %p21;
	and.pred  	%p2, %p15, %p22;
	add.s32 	%r58, %r6, 2;
	setp.gt.s32 	%p24, %r6, -3;
	setp.lt.s32 	%p25, %r58, %r35;
	and.pred  	%p26, %p24, %p25;
	and.pred  	%p3, %p15, %p26;
	add.s32 	%r59, %r55, 1;
	setp.gt.s32 	%p28, %r55, -2;
	setp.lt.s32 	%p29, %r59, %r34;
	and.pred  	%p30, %p28, %p29;
	and.pred  	%p4, %p30, %p18;
	and.pred  	%p5, %p30, %p22;
	and.pred  	%p6, %p30, %p26;
	add.s32 	%r60, %r55, 2;
	setp.gt.s32 	%p31, %r55, -3;
	setp.lt.s32 	%p32, %r60, %r34;
	and.pred  	%p33, %p31, %p32;
	and.pred  	%p7, %p33, %p18;
	and.pred  	%p8, %p33, %p22;
	and.pred  	%p9, %p33, %p26;
	mul.lo.s32 	%r61, %r5, %r34;
	mad.lo.s32 	%r62, %r61, %r32, %r54;
	sub.s32 	%r63, %r62, %r36;
	mul.lo.s32 	%r75, %r35, %r63;
	add.s32 	%r79, %r75, %r35;
	mul.lo.s32 	%r8, %r35, %r34;
	add.s32 	%r64, %r56, %r79;
	sub.s32 	%r78, %r64, %r37;
	add.s32 	%r65, %r63, 2;
	mul.lo.s32 	%r77, %r35, %r65;
	add.s32 	%r66, %r56, %r77;
	sub.s32 	%r76, %r66, %r37;
	add.s32 	%r67, %r56, %r75;
	sub.s32 	%r74, %r67, %r37;
	mul.lo.s32 	%r68, %r4, %r32;
	mul.lo.s32 	%r73, %r68, 9;
	neg.s32 	%r72, %r32;
	cvta.to.global.u64 	%rd2, %rd8;
	not.pred 	%p34, %p1;
	cvt.s64.s32 	%rd4, %r6;
	not.pred 	%p35, %p2;
	not.pred 	%p36, %p3;
	not.pred 	%p37, %p4;
	not.pred 	%p38, %p5;
	not.pred 	%p39, %p6;
	not.pred 	%p40, %p7;
	not.pred 	%p41, %p8;
	not.pred 	%p42, %p9;
$L__BB2_5:
	mul.wide.s32 	%rd15, %r73, 4;
	add.s64 	%rd3, %rd2, %rd15;
	@%p34 bra 	$L__BB2_7;
	mul.wide.s32 	%rd16, %r74, 4;
	add.s64 	%rd17, %rd1, %rd16;
	ld.global.nc.f32 	%f24, [%rd17];
	ld.global.nc.f32 	%f25, [%rd3];
	fma.rn.f32 	%f44, %f24, %f25, %f44;
$L__BB2_7:
	cvt.s64.s32 	%rd18, %r75;
	add.s64 	%rd19, %rd4, %rd18;
	shl.b64 	%rd20, %rd19, 2;
	add.s64 	%rd5, %rd1, %rd20;
	@%p35 bra 	$L__BB2_9;
	ld.global.nc.f32 	%f26, [%rd5+4];
	ld.global.nc.f32 	%f27, [%rd3+4];
	fma.rn.f32 	%f44, %f26, %f27, %f44;
$L__BB2_9:
	@%p36 bra 	$L__BB2_11;
	ld.global.nc.f32 	%f28, [%rd5+8];
	ld.global.nc.f32 	%f29, [%rd3+8];
	fma.rn.f32 	%f44, %f28, %f29, %f44;
$L__BB2_11:
	@%p37 bra 	$L__BB2_13;
	mul.wide.s32 	%rd21, %r78, 4;
	add.s64 	%rd22, %rd1, %rd21;
	ld.global.nc.f32 	%f30, [%rd22];
	ld.global.nc.f32 	%f31, [%rd3+12];
	fma.rn.f32 	%f44, %f30, %f31, %f44;
$L__BB2_13:
	cvt.s64.s32 	%rd23, %r79;
	add.s64 	%rd24, %rd4, %rd23;
	shl.b64 	%rd25, %rd24, 2;
	add.s64 	%rd6, %rd1, %rd25;
	@%p38 bra 	$L__BB2_15;
	ld.global.nc.f32 	%f32, [%rd6+4];
	ld.global.nc.f32 	%f33, [%rd3+16];
	fma.rn.f32 	%f44, %f32, %f33, %f44;
$L__BB2_15:
	@%p39 bra 	$L__BB2_17;
	ld.global.nc.f32 	%f34, [%rd6+8];
	ld.global.nc.f32 	%f35, [%rd3+20];
	fma.rn.f32 	%f44, %f34, %f35, %f44;
$L__BB2_17:
	@%p40 bra 	$L__BB2_19;
	mul.wide.s32 	%rd26, %r76, 4;
	add.s64 	%rd27, %rd1, %rd26;
	ld.global.nc.f32 	%f36, [%rd27];
	ld.global.nc.f32 	%f37, [%rd3+24];
	fma.rn.f32 	%f44, %f36, %f37, %f44;
$L__BB2_19:
	cvt.s64.s32 	%rd28, %r77;
	add.s64 	%rd29, %rd4, %rd28;
	shl.b64 	%rd30, %rd29, 2;
	add.s64 	%rd7, %rd1, %rd30;
	@%p41 bra 	$L__BB2_21;
	ld.global.nc.f32 	%f38, [%rd7+4];
	ld.global.nc.f32 	%f39, [%rd3+28];
	fma.rn.f32 	%f44, %f38, %f39, %f44;
$L__BB2_21:
	@%p42 bra 	$L__BB2_23;
	ld.global.nc.f32 	%f40, [%rd7+8];
	ld.global.nc.f32 	%f41, [%rd3+32];
	fma.rn.f32 	%f44, %f40, %f41, %f44;
$L__BB2_23:
	add.s32 	%r79, %r79, %r8;
	add.s32 	%r78, %r78, %r8;
	add.s32 	%r77, %r77, %r8;
	add.s32 	%r76, %r76, %r8;
	add.s32 	%r75, %r75, %r8;
	add.s32 	%r74, %r74, %r8;
	add.s32 	%r73, %r73, 9;
	add.s32 	%r72, %r72, 1;
	setp.ne.s32 	%p43, %r72, 0;
	@%p43 bra 	$L__BB2_5;
$L__BB2_24:
	ld.param.u64 	%rd34, [_ZN8pygpukit3ops2nn28conv2d_direct_3x3_f32_kernelEPKfS3_S3_Pfiiiiiiiiiii_param_3];
	mad.lo.s32 	%r69, %r5, %r33, %r4;
	mad.lo.s32 	%r70, %r69, %r40, %r3;
	mad.lo.s32 	%r71, %r70, %r41, %r2;
	cvta.to.global.u64 	%rd31, %rd34;
	mul.wide.s32 	%rd32, %r71, 4;
	add.s64 	%rd33, %rd31, %rd32;
	st.global.f32 	[%rd33], %f44;
$L__BB2_25:
	ret;

}
	// .globl	_ZN8pygpukit3ops2nn21conv2d_1x1_f32_kernelEPKfS3_S3_Pfiiiii
.visible .entry _ZN8pygpukit3ops2nn21conv2d_1x1_f32_kernelEPKfS3_S3_Pfiiiii(
	.param .u64 .ptr .align 1 _ZN8pygpukit3ops2nn21conv2d_1x1_f32_kernelEPKfS3_S3_Pfiiiii_param_0,
	.param .u64 .ptr .align 1 _ZN8pygpukit3ops2nn21conv2d_1x1_f32_kernelEPKfS3_S3_Pfiiiii_param_1,
	.param .u64 .ptr .align 1 _ZN8pygpukit3ops2nn21conv2d_1x1_f32_kernelEPKfS3_S3_Pfiiiii_param_2,
	.param .u64 .ptr .align 1 _ZN8pygpukit3ops2nn21conv2d_1x1_f32_kernelEPKfS3_S3_Pfiiiii_param_3,
	.param .u32 _ZN8pygpukit3ops2nn21conv2d_1x1_f32_kernelEPKfS3_S3_Pfiiiii_param_4,
	.param .u32 _ZN8pygpukit3ops2nn21conv2d_1x1_f32_kernelEPKfS3_S3_Pfiiiii_param_5,
	.param .u32 _ZN8pygpukit3ops2nn21conv2d_1x1_f32_kernelEPKfS3_S3_Pfiiiii_param_6,
	.param .u32 _ZN8pygpukit3ops2nn21conv2d_1x1_f32_kernelEPKfS3_S3_Pfiiiii_param_7,
	.param .u32 _ZN8pygpukit3ops2nn21conv2d_1x1_f32_kernelEPKfS3_S3_Pfiiiii_param_8
)
{
	.reg .pred 	%p<12>;
	.reg .b32 	%r<118>;
	.reg .b32 	%f<69>;
	.reg .b64 	%rd<52>;

	ld.param.u64 	%rd5, [_ZN8pygpukit3ops2nn21conv2d_1x1_f32_kernelEPKfS3_S3_Pfiiiii_param_0];
	ld.param.u64 	%rd6, [_ZN8pygpukit3ops2nn21conv2d_1x1_f32_kernelEPKfS3_S3_Pfiiiii_param_1];
	ld.param.u64 	%rd3, [_ZN8pygpukit3ops2nn21conv2d_1x1_f32_kernelEPKfS3_S3_Pfiiiii_param_2];
	ld.param.u32 	%r50, [_ZN8pygpukit3ops2nn21conv2d_1x1_f32_kernelEPKfS3_S3_Pfiiiii_param_4];
	ld.param.u32 	%r46, [_ZN8pygpukit3ops2nn21conv2d_1x1_f32_kernelEPKfS3_S3_Pfiiiii_param_5];
	ld.param.u32 	%r47, [_ZN8pygpukit3ops2nn21conv2d_1x1_f32_kernelEPKfS3_S3_Pfiiiii_param_6];
	ld.param.u32 	%r48, [_ZN8pygpukit3ops2nn21conv2d_1x1_f32_kernelEPKfS3_S3_Pfiiiii_param_7];
	ld.param.u32 	%r49, [_ZN8pygpukit3ops2nn21conv2d_1x1_f32_kernelEPKfS3_S3_Pfiiiii_param_8];
	cvta.to.global.u64 	%rd1, %rd6;
	cvta.to.global.u64 	%rd2, %rd5;
	mov.u32 	%r51, %ctaid.x;
	mov.u32 	%r52, %ntid.x;
	mov.u32 	%r53, %tid.x;
	mad.lo.s32 	%r1, %r51, %r52, %r53;
	mul.lo.s32 	%r54, %r47, %r50;
	mul.lo.s32 	%r55, %r54, %r48;
	mul.lo.s32 	%r56, %r55, %r49;
	setp.ge.s32 	%p1, %r1, %r56;
	@%p1 bra 	$L__BB3_16;
	div.s32 	%r57, %r1, %r49;
	mul.lo.s32 	%r58, %r57, %r49;
	sub.s32 	%r2, %r1, %r58;
	div.s32 	%r59, %r57, %r48;
	mul.lo.s32 	%r60, %r59, %r48;
	sub.s32 	%r3, %r57, %r60;
	div.s32 	%r5, %r59, %r47;
	mul.lo.s32 	%r61, %r5, %r47;
	sub.s32 	%r4, %r59, %r61;
	setp.eq.s64 	%p2, %rd3, 0;
	mov.f32 	%f68, 0f00000000;
	@%p2 bra 	$L__BB3_3;
	cvta.to.global.u64 	%rd7, %rd3;
	mul.wide.s32 	%rd8, %r4, 4;
	add.s64 	%rd9, %rd7, %rd8;
	ld.global.nc.f32 	%f68, [%rd9];
$L__BB3_3:
	setp.lt.s32 	%p3, %r46, 1;
	@%p3 bra 	$L__BB3_15;
	mul.lo.s32 	%r6, %r5, %r46;
	mul.lo.s32 	%r7, %r4, %r46;
	setp.lt.u32 	%p4, %r46, 8;
	mov.b32 	%r116, 0;
	@%p4 bra 	$L__BB3_7;
	and.b32  	%r63, %r46, 2147483640;
	neg.s32 	%r114, %r63;
	mul.lo.s32 	%r64, %r5, %r48;
	mad.lo.s32 	%r65, %r64, %r46, %r3;
	mad.lo.s32 	%r113, %r49, %r65, %r2;
	mul.lo.s32 	%r66, %r49, %r48;
	shl.b32 	%r10, %r66, 3;
	add.s32 	%r67, %r6, 7;
	mad.lo.s32 	%r68, %r48, %r67, %r3;
	mad.lo.s32 	%r112, %r49, %r68, %r2;
	add.s32 	%r69, %r6, 6;
	mad.lo.s32 	%r70, %r48, %r69, %r3;
	mad.lo.s32 	%r111, %r49, %r70, %r2;
	add.s32 	%r71, %r6, 5;
	mad.lo.s32 	%r72, %r48, %r71, %r3;
	mad.lo.s32 	%r110, %r49, %r72, %r2;
	add.s32 	%r73, %r6, 4;
	mad.lo.s32 	%r74, %r48, %r73, %r3;
	mad.lo.s32 	%r109, %r49, %r74, %r2;
	add.s32 	%r75, %r6, 3;
	mad.lo.s32 	%r76, %r48, %r75, %r3;
	mad.lo.s32 	%r108, %r49, %r76, %r2;
	add.s32 	%r77, %r6, 2;
	mad.lo.s32 	%r78, %r48, %r77, %r3;
	mad.lo.s32 	%r107, %r49, %r78, %r2;
	mad.lo.s32 	%r79, %r48, %r6, %r48;
	add.s32 	%r80, %r3, %r79;
	mad.lo.s32 	%r105, %r49, %r80, %r2;
	mov.u32 	%r106, %r7;
$L__BB3_6:
	.pragma "nounroll";
	and.b32  	%r116, %r46, 2147483640;
	mul.wide.s32 	%rd10, %r106, 4;
	add.s64 	%rd11, %rd1, %rd10;
	mul.wide.s32 	%rd12, %r113, 4;
	add.s64 	%rd13, %rd2, %rd12;
	ld.global.nc.f32 	%f17, [%rd13];
	ld.global.nc.f32 	%f18, [%rd11];
	fma.rn.f32 	%f19, %f17, %f18, %f68;
	mul.wide.s32 	%rd14, %r105, 4;
	add.s64 	%rd15, %rd2, %rd14;
	ld.global.nc.f32 	%f20, [%rd15];
	ld.global.nc.f32 	%f21, [%rd11+4];
	fma.rn.f32 	%f22, %f20, %f21, %f19;
	mul.wide.s32 	%rd16, %r107, 4;
	add.s64 	%rd17, %rd2, %rd16;
	ld.global.nc.f32 	%f23, [%rd17];
	ld.global.nc.f32 	%f24, [%rd11+8];
	fma.rn.f32 	%f25, %f23, %f24, %f22;
	mul.wide.s32 	%rd18, %r108, 4;
	add.s64 	%rd19, %rd2, %rd18;
	ld.global.nc.f32 	%f26, [%rd19];
	ld.global.nc.f32 	%f27, [%rd11+12];
	fma.rn.f32 	%f28, %f26, %f27, %f25;
	mul.wide.s32 	%rd20, %r109, 4;
	add.s64 	%rd21, %rd2, %rd20;
	ld.global.nc.f32 	%f29, [%rd21];
	ld.global.nc.f32 	%f30, [%rd11+16];
	fma.rn.f32 	%f31, %f29, %f30, %f28;
	mul.wide.s32 	%rd22, %r110, 4;
	add.s64 	%rd23, %rd2, %rd22;
	ld.global.nc.f32 	%f32, [%rd23];
	ld.global.nc.f32 	%f33, [%rd11+20];
	fma.rn.f32 	%f34, %f32, %f33, %f31;
	mul.wide.s32 	%rd24, %r111, 4;
	add.s64 	%rd25, %rd2, %rd24;
	ld.global.nc.f32 	%f35, [%rd25];
	ld.global.nc.f32 	%f36, [%rd11+24];
	fma.rn.f32 	%f37, %f35, %f36, %f34;
	mul.wide.s32 	%rd26, %r112, 4;
	add.s64 	%rd27, %rd2, %rd26;
	ld.global.nc.f32 	%f38, [%rd27];
	ld.global.nc.f32 	%f39, [%rd11+28];
	fma.rn.f32 	%f68, %f38, %f39, %f37;
	add.s32 	%r114, %r114, 8;
	add.s32 	%r113, %r113, %r10;
	add.s32 	%r112, %r112, %r10;
	add.s32 	%r111, %r111, %r10;
	add.s32 	%r110, %r110, %r10;
	add.s32 	%r109, %r109, %r10;
	add.s32 	%r108, %r108, %r10;
	add.s32 	%r107, %r107, %r10;
	add.s32 	%r106, %r106, 8;
	add.s32 	%r105, %r105, %r10;
	setp.ne.s32 	%p5, %r114, 0;
	@%p5 bra 	$L__BB3_6;
$L__BB3_7:
	and.b32  	%r40, %r46, 7;
	setp.eq.s32 	%p6, %r40, 0;
	@%p6 bra 	$L__BB3_15;
	and.b32  	%r41, %r46, 3;
	setp.lt.u32 	%p7, %r40, 4;
	@%p7 bra 	$L__BB3_10;
	add.s32 	%r81, %r116, %r6;
	mad.lo.s32 	%r82, %r81, %r48, %r3;
	mad.lo.s32 	%r83, %r82, %r49, %r2;
	mul.wide.s32 	%rd28, %r83, 4;
	add.s64 	%rd29, %rd2, %rd28;
	ld.global.nc.f32 	%f41, [%rd29];
	add.s32 	%r84, %r116, %r7;
	mul.wide.s32 	%rd30, %r84, 4;
	add.s64 	%rd31, %rd1, %rd30;
	ld.global.nc.f32 	%f42, [%rd31];
	fma.rn.f32 	%f43, %f41, %f42, %f68;
	add.s32 	%r85, %r82, %r48;
	mad.lo.s32 	%r86, %r85, %r49, %r2;
	mul.wide.s32 	%rd32, %r86, 4;
	add.s64 	%rd33, %rd2, %rd32;
	ld.global.nc.f32 	%f44, [%rd33];
	ld.global.nc.f32 	%f45, [%rd31+4];
	fma.rn.f32 	%f46, %f44, %f45, %f43;
	add.s32 	%r87, %r85, %r48;
	mad.lo.s32 	%r88, %r87, %r49, %r2;
	mul.wide.s32 	%rd34, %r88, 4;
	add.s64 	%rd35, %rd2, %rd34;
	ld.global.nc.f32 	%f47, [%rd35];
	ld.global.nc.f32 	%f48, [%rd31+8];
	fma.rn.f32 	%f49, %f47, %f48, %f46;
	add.s32 	%r89, %r87, %r48;
	mad.lo.s32 	%r90, %r89, %r49, %r2;
	mul.wide.s32 	%rd36, %r90, 4;
	add.s64 	%rd37, %rd2, %rd36;
	ld.global.nc.f32 	%f50, [%rd37];
	ld.global.nc.f32 	%f51, [%rd31+12];
	fma.rn.f32 	%f68, %f50, %f51, %f49;
	add.s32 	%r116, %r116, 4;
$L__BB3_10:
	setp.eq.s32 	%p8, %r41, 0;
	@%p8 bra 	$L__BB3_15;
	setp.eq.s32 	%p9, %r41, 1;
	@%p9 bra 	$L__BB3_13;
	add.s32 	%r91, %r116, %r6;
	mad.lo.s32 	%r92, %r91, %r48, %r3;
	mad.lo.s32 	%r93, %r92, %r49, %r2;
	mul.wide.s32 	%rd38, %r93, 4;
	add.s64 	%rd39, %rd2, %rd38;
	ld.global.nc.f32 	%f53, [%rd39];
	add.s32 	%r94, %r116, %r7;
	mul.wide.s32 	%rd40, %r94, 4;
	add.s64 	%rd41, %rd1, %rd40;
	ld.global.nc.f32 	%f54, [%rd41];
	fma.rn.f32 	%f55, %f53, %f54, %f68;
	add.s32 	%r95, %r92, %r48;
	mad.lo.s32 	%r96, %r95, %r49, %r2;
	mul.wide.s32 	%rd42, %r96, 4;
	add.s64 	%rd43, %rd2, %rd42;
	ld.global.nc.f32 	%f56, [%rd43];
	ld.global.nc.f32 	%f57, [%rd41+4];
	fma.rn.f32 	%f68, %f56, %f57, %f55;
	add.s32 	%r116, %r116, 2;
$L__BB3_13:
	and.b32  	%r97, %r46, 1;
	setp.eq.b32 	%p10, %r97, 1;
	not.pred 	%p11, %p10;
	@%p11 bra 	$L__BB3_15;
	add.s32 	%r98, %r116, %r6;
	mad.lo.s32 	%r99, %r98, %r48, %r3;
	mad.lo.s32 	%r100, %r99, %r49, %r2;
	mul.wide.s32 	%rd44, %r100, 4;
	add.s64 	%rd45, %rd2, %rd44;
	ld.global.nc.f32 	%f58, [%rd45];
	add.s32 	%r101, %r116, %r7;
	mul.wide.s32 	%rd46, %r101, 4;
	add.s64 	%rd47, %rd1, %rd46;
	ld.global.nc.f32 	%f59, [%rd47];
	fma.rn.f32 	%f68, %f58, %f59, %f68;
$L__BB3_15:
	ld.param.u64 	%rd51, [_ZN8pygpukit3ops2nn21conv2d_1x1_f32_kernelEPKfS3_S3_Pfiiiii_param_3];
	mad.lo.s32 	%r102, %r5, %r47, %r4;
	mad.lo.s32 	%r103, %r102, %r48, %r3;
	mad.lo.s32 	%r104, %r103, %r49, %r2;
	cvta.to.global.u64 	%rd48, %rd51;
	mul.wide.s32 	%rd49, %r104, 4;
	add.s64 	%rd50, %rd48, %rd49;
	st.global.f32 	[%rd50], %f68;
$L__BB3_16:
	ret;

}
	// .globl	_ZN8pygpukit3ops2nn18im2col_bf16_kernelEPK13__nv_bfloat16PS2_iiiiiiiiiiiiii
.visible .entry _ZN8pygpukit3ops2nn18im2col_bf16_kernelEPK13__nv_bfloat16PS2_iiiiiiiiiiiiii(
	.param .u64 .ptr .align 1 _ZN8pygpukit3ops2nn18im2col_bf16_kernelEPK13__nv_bfloat16PS2_iiiiiiiiiiiiii_param_0,
	.param .u64 .ptr .align 1 _ZN8pygpukit3ops2nn18im2col_bf16_kernelEPK13__nv_bfloat16PS2_iiiiiiiiiiiiii_param_1,
	.param .u32 _ZN8pygpukit3ops2nn18im2col_bf16_kernelEPK13__nv_bfloat16PS2_iiiiiiiiiiiiii_param_2,
	.param .u32 _ZN8pygpukit3ops2nn18im2col_bf16_kernelEPK13__nv_bfloat16PS2_iiiiiiiiiiiiii_param_3,
	.param .u32 _ZN8pygpukit3ops2nn18im2col_bf16_kernelEPK13__nv_bfloat16PS2_iiiiiiiiiiiiii_param_4,
	.param .u32 _ZN8pygpukit3ops2nn18im2col_bf16_kernelEPK13__nv_bfloat16PS2_iiiiiiiiiiiiii_param_5,
	.param .u32 _ZN8pygpukit3ops2nn18im2col_bf16_kernelEPK13__nv_bfloat16PS2_iiiiiiiiiiiiii_param_6,
	.param .u32 _ZN8pygpukit3ops2nn18im2col_bf16_kernelEPK13__nv_bfloat16PS2_iiiiiiiiiiiiii_param_7,
	.param .u32 _ZN8pygpukit3ops2nn18im2col_bf16_kernelEPK13__nv_bfloat16PS2_iiiiiiiiiiiiii_param_8,
	.param .u32 _ZN8pygpukit3ops2nn18im2col_bf16_kernelEPK13__nv_bfloat16PS2_iiiiiiiiiiiiii_param_9,
	.param .u32 _ZN8pygpukit3ops2nn18im2col_bf16_kernelEPK13__nv_bfloat16PS2_iiiiiiiiiiiiii_param_10,
	.param .u32 _ZN8pygpukit3ops2nn18im2col_bf16_kernelEPK13__nv_bfloat16PS2_iiiiiiiiiiiiii_param_11,
	.param .u32 _ZN8pygpukit3ops2nn18im2col_bf16_kernelEPK13__nv_bfloat16PS2_iiiiiiiiiiiiii_param_12,
	.param .u32 _ZN8pygpukit3ops2nn18im2col_bf16_kernelEPK13__nv_bfloat16PS2_iiiiiiiiiiiiii_param_13,
	.param .u32 _ZN8pygpukit3ops2nn18im2col_bf16_kernelEPK13__nv_bfloat16PS2_iiiiiiiiiiiiii_param_14,
	.param .u32 _ZN8pygpukit3ops2nn18im2col_bf16_kernelEPK13__nv_bfloat16PS2_iiiiiiiiiiiiii_param_15
)
{
	.reg .pred 	%p<11>;
	.reg .b16 	%rs<6>;
	.reg .b32 	%r<53>;
	.reg .b32 	%f<2>;
	.reg .b64 	%rd<9>;

	ld.param.u64 	%rd1, [_ZN8pygpukit3ops2nn18im2col_bf16_kernelEPK13__nv_bfloat16PS2_iiiiiiiiiiiiii_param_0];
	ld.param.u64 	%rd2, [_ZN8pygpukit3ops2nn18im2col_bf16_kernelEPK13__nv_bfloat16PS2_iiiiiiiiiiiiii_param_1];
	ld.param.u32 	%r23, [_ZN8pygpukit3ops2nn18im2col_bf16_kernelEPK13__nv_bfloat16PS2_iiiiiiiiiiiiii_param_2];
	ld.param.u32 	%r10, [_ZN8pygpukit3ops2nn18im2col_bf16_kernelEPK13__nv_bfloat16PS2_iiiiiiiiiiiiii_param_3];
	ld.param.u32 	%r11, [_ZN8pygpukit3ops2nn18im2col_bf16_kernelEPK13__nv_bfloat16PS2_iiiiiiiiiiiiii_param_4];
	ld.param.u32 	%r12, [_ZN8pygpukit3ops2nn18im2col_bf16_kernelEPK13__nv_bfloat16PS2_iiiiiiiiiiiiii_param_5];
	ld.param.u32 	%r13, [_ZN8pygpukit3ops2nn18im2col_bf16_kernelEPK13__nv_bfloat16PS2_iiiiiiiiiiiiii_param_6];
	ld.param.u32 	%r14, [_ZN8pygpukit3ops2nn18im2col_bf16_kernelEPK13__nv_bfloat16PS2_iiiiiiiiiiiiii_param_7];
	ld.param.u32 	%r15, [_ZN8pygpukit3ops2nn18im2col_bf16_kernelEPK13__nv_bfloat16PS2_iiiiiiiiiiiiii_param_8];
	ld.param.u32 	%r16, [_ZN8pygpukit3ops2nn18im2col_bf16_kernelEPK13__nv_bfloat16PS2_iiiiiiiiiiiiii_param_9];
	ld.param.u32 	%r17, [_ZN8pygpukit3ops2nn18im2col_bf16_kernelEPK13__nv_bfloat16PS2_iiiiiiiiiiiiii_param_10];
	ld.param.u32 	%r18, [_ZN8pygpukit3ops2nn18im2col_bf16_kernelEPK13__nv_bfloat16PS2_iiiiiiiiiiiiii_param_11];
	ld.param.u32 	%r19, [_ZN8pygpukit3ops2nn18im2col_bf16_kernelEPK13__nv_bfloat16PS2_iiiiiiiiiiiiii_param_12];
	ld.param.u32 	%r20, [_ZN8pygpukit3ops2nn18im2col_bf16_kernelEPK13__nv_bfloat16PS2_iiiiiiiiiiiiii_param_13];
	ld.param.u32 	%r21, [_ZN8pygpukit3ops2nn18im2col_bf16_kernelEPK13__nv_bfloat16PS2_iiiiiiiiiiiiii_param_14];
	ld.param.u32 	%r22, [_ZN8pygpukit3ops2nn18im2col_bf16_kernelEPK13__nv_bfloat16PS2_iiiiiiiiiiiiii_param_15];
	mov.u32 	%r24, %ctaid.x;
	mov.u32 	%r25, %ntid.x;
	mov.u32 	%r26, %tid.x;
	mad.lo.s32 	%r1, %r24, %r25, %r26;
	mul.lo.s32 	%r27, %r10, %r23;
	mul.lo.s32 	%r28, %r27, %r13;
	mul.lo.s32 	%r29, %r28, %r14;
	mul.lo.s32 	%r30, %r29, %r21;
	mul.lo.s32 	%r31, %r30, %r22;
	setp.ge.s32 	%p1, %r1, %r31;
	@%p1 bra 	$L__BB4_4;
	div.s32 	%r32, %r1, %r22;
	mul.lo.s32 	%r33, %r32, %r22;
	sub.s32 	%r2, %r1, %r33;
	div.s32 	%r34, %r32, %r21;
	mul.lo.s32 	%r35, %r34, %r21;
	sub.s32 	%r3, %r32, %r35;
	mul.lo.s32 	%r4, %r14, %r13;
	div.s32 	%r36, %r34, %r4;
	mul.lo.s32 	%r37, %r36, %r4;
	sub.s32 	%r5, %r34, %r37;
	div.s32 	%r7, %r36, %r10;
	mul.lo.s32 	%r38, %r7, %r10;
	sub.s32 	%r6, %r36, %r38;
	div.s32 	%r39, %r5, %r14;
	mul.lo.s32 	%r40, %r39, %r14;
	sub.s32 	%r41, %r5, %r40;
	mul.lo.s32 	%r42, %r3, %r17;
	sub.s32 	%r43, %r42, %r15;
	mad.lo.s32 	%r8, %r39, %r19, %r43;
	mul.lo.s32 	%r44, %r2, %r18;
	sub.s32 	%r45, %r44, %r16;
	mad.lo.s32 	%r9, %r41, %r20, %r45;
	mov.f32 	%f1, 0f00000000;
	// begin inline asm
	{  cvt.rn.bf16.f32 %rs5, %f1;}

	// end inline asm
	setp.gt.s32 	%p2, %r8, -1;
	setp.lt.s32 	%p3, %r8, %r11;
	and.pred  	%p4, %p2, %p3;
	setp.gt.s32 	%p5, %r9, -1;
	setp.lt.s32 	%p6, %r9, %r12;
	and.pred  	%p7, %p5, %p6;
	and.pred  	%p9, %p4, %p7;
	not.pred 	%p10, %p9;
	@%p10 bra 	$L__BB4_3;
	mad.lo.s32 	%r46, %r7, %r10, %r6;
	mad.lo.s32 	%r47, %r46, %r11, %r8;
	mad.lo.s32 	%r48, %r47, %r12, %r9;
	cvta.to.global.u64 	%rd3, %rd1;
	mul.wide.s32 	%rd4, %r48, 2;
	add.s64 	%rd5, %rd3, %rd4;
	ld.global.nc.u16 	%rs5, [%rd5];
$L__BB4_3:
	mad.lo.s32 	%r49, %r7, %r10, %r6;
	mad.lo.s32 	%r50, %r4, %r49, %r5;
	mad.lo.s32 	%r51, %r50, %r21, %r3;
	mad.lo.s32 	%r52, %r51, %r22, %r2;
	cvta.to.global.u64 	%rd6, %rd2;
	mul.wide.s32 	%rd7, %r52, 2;
	add.s64 	%rd8, %rd6, %rd7;
	st.global.u16 	[%rd8], %rs5;
$L__BB4_4:
	ret;

}
	// .globl	_ZN8pygpukit3ops2nn22conv2d_1x1_bf16_kernelEPK13__nv_bfloat16S4_S4_PS2_iiiii
.visible .entry _ZN8pygpukit3ops2nn22conv2d_1x1_bf16_kernelEPK13__nv_bfloat16S4_S4_PS2_iiiii(
	.param .u64 .ptr .align 1 _ZN8pygpukit3ops2nn22conv2d_1x1_bf16_kernelEPK13__nv_bfloat16S4_S4_PS2_iiiii_param_0,
	.param .u64 .ptr .align 1 _ZN8pygpukit3ops2nn22conv2d_1x1_bf16_kernelEPK13__nv_bfloat16S4_S4_PS2_iiiii_param_1,
	.param .u64 .ptr .align 1 _ZN8pygpukit3ops2nn22conv2d_1x1_bf16_kernelEPK13__nv_bfloat16S4_S4_PS2_iiiii_param_2,
	.param .u64 .ptr .align 1 _ZN8pygpukit3ops2nn22conv2d_1x1_bf16_kernelEPK13__nv_bfloat16S4_S4_PS2_iiiii_param_3,
	.param .u32 _ZN8pygpukit3ops2nn22conv2d_1x1_bf16_kernelEPK13__nv_bfloat16S4_S4_PS2_iiiii_param_4,
	.param .u32 _ZN8pygpukit3ops2nn22conv2d_1x1_bf16_kernelEPK13__nv_bfloat16S4_S4_PS2_iiiii_param_5,
	.param .u32 _ZN8pygpukit3ops2nn22conv2d_1x1_bf16_kernelEPK13__nv_bfloat16S4_S4_PS2_iiiii_param_6,
	.param .u32 _ZN8pygpukit3ops2nn22conv2d_1x1_bf16_kernelEPK13__nv_bfloat16S4_S4_PS2_iiiii_param_7,
	.param .u32 _ZN8pygpukit3ops2nn22conv2d_1x1_bf16_kernelEPK13__nv_bfloat16S4_S4_PS2_iiiii_param_8
)
{
	.reg .pred 	%p<12>;
	.reg .b16 	%rs<33>;
	.reg .b32 	%r<118>;
	.reg .b32 	%f<71>;
	.reg .b64 	%rd<52>;

	ld.param.u64 	%rd5, [_ZN8pygpukit3ops2nn22conv2d_1x1_bf16_kernelEPK13__nv_bfloat16S4_S4_PS2_iiiii_param_0];
	ld.param.u64 	%rd6, [_ZN8pygpukit3ops2nn22conv2d_1x1_bf16_kernelEPK13__nv_bfloat16S4_S4_PS2_iiiii_param_1];
	ld.param.u64 	%rd3, [_ZN8pygpukit3ops2nn22conv2d_1x1_bf16_kernelEPK13__nv_bfloat16S4_S4_PS2_iiiii_param_2];
	ld.param.u32 	%r50, [_ZN8pygpukit3ops2nn22conv2d_1x1_bf16_kernelEPK13__nv_bfloat16S4_S4_PS2_iiiii_param_4];
	ld.param.u32 	%r46, [_ZN8pygpukit3ops2nn22conv2d_1x1_bf16_kernelEPK13__nv_bfloat16S4_S4_PS2_iiiii_param_5];
	ld.param.u32 	%r47, [_ZN8pygpukit3ops2nn22conv2d_1x1_bf16_kernelEPK13__nv_bfloat16S4_S4_PS2_iiiii_param_6];
	ld.param.u32 	%r48, [_ZN8pygpukit3ops2nn22conv2d_1x1_bf16_kernelEPK13__nv_bfloat16S4_S4_PS2_iiiii_param_7];
	ld.param.u32 	%r49, [_ZN8pygpukit3ops2nn22conv2d_1x1_bf16_kernelEPK13__nv_bfloat16S4_S4_PS2_iiiii_param_8];
	cvta.to.global.u64 	%rd1, %rd6;
	cvta.to.global.u64 	%rd2, %rd5;
	mov.u32 	%r51, %ctaid.x;
	mov.u32 	%r52, %ntid.x;
	mov.u32 	%r53, %tid.x;
	mad.lo.s32 	%r1, %r51, %r52, %r53;
	mul.lo.s32 	%r54, %r47, %r50;
	mul.lo.s32 	%r55, %r54, %r48;
	mul.lo.s32 	%r56, %r55, %r49;
	setp.ge.s32 	%p1, %r1, %r56;
	@%p1 bra 	$L__BB5_16;
	div.s32 	%r57, %r1, %r49;
	mul.lo.s32 	%r58, %r57, %r49;
	sub.s32 	%r2, %r1, %r58;
	div.s32 	%r59, %r57, %r48;
	mul.lo.s32 	%r60, %r59, %r48;
	sub.s32 	%r3, %r57, %r60;
	div.s32 	%r5, %r59, %r47;
	mul.lo.s32 	%r61, %r5, %r47;
	sub.s32 	%r4, %r59, %r61;
	setp.eq.s64 	%p2, %rd3, 0;
	mov.f32 	%f70, 0f00000000;
	@%p2 bra 	$L__BB5_3;
	cvta.to.global.u64 	%rd7, %rd3;
	mul.wide.s32 	%rd8, %r4, 2;
	add.s64 	%rd9, %rd7, %rd8;
	ld.global.nc.u16 	%rs1, [%rd9];
	// begin inline asm
	{ cvt.f32.bf16 %f70, %rs1;}

	// end inline asm
$L__BB5_3:
	setp.lt.s32 	%p3, %r46, 1;
	@%p3 bra 	$L__BB5_15;
	mul.lo.s32 	%r6, %r5, %r46;
	mul.lo.s32 	%r7, %r4, %r46;
	setp.lt.u32 	%p4, %r46, 8;
	mov.b32 	%r116, 0;
	@%p4 bra 	$L__BB5_7;
	and.b32  	%r63, %r46, 2147483640;
	neg.s32 	%r114, %r63;
	mul.lo.s32 	%r64, %r5, %r48;
	mad.lo.s32 	%r65, %r64, %r46, %r3;
	mad.lo.s32 	%r113, %r49, %r65, %r2;
	mul.lo.s32 	%r66, %r49, %r48;
	shl.b32 	%r10, %r66, 3;
	add.s32 	%r67, %r6, 7;
	mad.lo.s32 	%r68, %r48, %r67, %r3;
	mad.lo.s32 	%r112, %r49, %r68, %r2;
	add.s32 	%r69, %r6, 6;
	mad.lo.s32 	%r70, %r48, %r69, %r3;
	mad.lo.s32 	%r111, %r49, %r70, %r2;
	add.s32 	%r71, %r6, 5;
	mad.lo.s32 	%r72, %r48, %r71, %r3;
	mad.lo.s32 	%r110, %r49, %r72, %r2;
	add.s32 	%r73, %r6, 4;
	mad.lo.s32 	%r74, %r48, %r73, %r3;
	mad.lo.s32 	%r109, %r49, %r74, %r2;
	add.s32 	%r75, %r6, 3;
	mad.lo.s32 	%r76, %r48, %r75, %r3;
	mad.lo.s32 	%r108, %r49, %r76, %r2;
	add.s32 	%r77, %r6, 2;
	mad.lo.s32 	%r78, %r48, %r77, %r3;
	mad.lo.s32 	%r107, %r49, %r78, %r2;
	mad.lo.s32 	%r79, %r48, %r6, %r48;
	add.s32 	%r80, %r3, %r79;
	mad.lo.s32 	%r105, %r49, %r80, %r2;
	mov.u32 	%r106, %r7;
$L__BB5_6:
	.pragma "nounroll";
	and.b32  	%r116, %r46, 2147483640;
	mul.wide.s32 	%rd10, %r106, 2;
	add.s64 	%rd11, %rd1, %rd10;
	mul.wide.s32 	%rd12, %r113, 2;
	add.s64 	%rd13, %rd2, %rd12;
	ld.global.nc.u16 	%rs2, [%rd13];
	// begin inline asm
	{ cvt.f32.bf16 %f18, %rs2;}

	// end inline asm
	ld.global.nc.u16 	%rs3, [%rd11];
	// begin inline asm
	{ cvt.f32.bf16 %f19, %rs3;}

	// end inline asm
	fma.rn.f32 	%f34, %f18, %f19, %f70;
	mul.wide.s32 	%rd14, %r105, 2;
	add.s64 	%rd15, %rd2, %rd14;
	ld.global.nc.u16 	%rs4, [%rd15];
	// begin inline asm
	{ cvt.f32.bf16 %f20, %rs4;}

	// end inline asm
	ld.global.nc.u16 	%rs5, [%rd11+2];
	// begin inline asm
	{ cvt.f32.bf16 %f21, %rs5;}

	// end inline asm
	fma.rn.f32 	%f35, %f20, %f21, %f34;
	mul.wide.s32 	%rd16, %r107, 2;
	add.s64 	%rd17, %rd2, %rd16;
	ld.global.nc.u16 	%rs6, [%rd17];
	// begin inline asm
	{ cvt.f32.bf16 %f22, %rs6;}

	// end inline asm
	ld.global.nc.u16 	%rs7, [%rd11+4];
	// begin inline asm
	{ cvt.f32.bf16 %f23, %rs7;}

	// end inline asm
	fma.rn.f32 	%f36, %f22, %f23, %f35;
	mul.wide.s32 	%rd18, %r108, 2;
	add.s64 	%rd19, %rd2, %rd18;
	ld.global.nc.u16 	%rs8, [%rd19];
	// begin inline asm
	{ cvt.f32.bf16 %f24, %rs8;}

	// end inline asm
	ld.global.nc.u16 	%rs9, [%rd11+6];
	// begin inline asm
	{ cvt.f32.bf16 %f25, %rs9;}

	// end inline asm
	fma.rn.f32 	%f37, %f24, %f25, %f36;
	mul.wide.s32 	%rd20, %r109, 2;
	add.s64 	%rd21, %rd2, %rd20;
	ld.global.nc.u16 	%rs10, [%rd21];
	// begin inline asm
	{ cvt.f32.bf16 %f26, %rs10;}

	// end inline asm
	ld.global.nc.u16 	%rs11, [%rd11+8];
	// begin inline asm
	{ cvt.f32.bf16 %f27, %rs11;}

	// end inline asm
	fma.rn.f32 	%f38, %f26, %f27, %f37;
	mul.wide.s32 	%rd22, %r110, 2;
	add.s64 	%rd23, %rd2, %rd22;
	ld.global.nc.u16 	%rs12, [%rd23];
	// begin inline asm
	{ cvt.f32.bf16 %f28, %rs12;}

	// end inline asm
	ld.global.nc.u16 	%rs13, [%rd11+10];
	// begin inline asm
	{ cvt.f32.bf16 %f29, %rs13;}

	// end inline asm
	fma.rn.f32 	%f39, %f28, %f29, %f38;
	mul.wide.s32 	%rd24, %r111, 2;
	add.s64 	%rd25, %rd2, %rd24;
	ld.global.nc.u16 	%rs14, [%rd25];
	// begin inline asm
	{ cvt.f32.bf16 %f30, %rs14;}

	// end inline asm
	ld.global.nc.u16 	%rs15, [%rd11+12];
	// begin inline asm
	{ cvt.f32.bf16 %f31, %rs15;}

	// end inline asm
	fma.rn.f32 	%f40, %f30, %f31, %f39;
	mul.wide.s32 	%rd26, %r112, 2;
	add.s64 	%rd27, %rd2, %rd26;
	ld.global.nc.u16 	%rs16, [%rd27];
	// begin inline asm
	{ cvt.f32.bf16 %f32, %rs16;}

	// end inline asm
	ld.global.nc.u16 	%rs17, [%rd11+14];
	// begin inline asm
	{ cvt.f32.bf16 %f33, %rs17;}

	// end inline asm
	fma.rn.f32 	%f70, %f32, %f33, %f40;
	add.s32 	%r114, %r114, 8;
	add.s32 	%r113, %r113, %r10;
	add.s32 	%r112, %r112, %r10;
	add.s32 	%r111, %r111, %r10;
	add.s32 	%r110, %r110, %r10;
	add.s32 	%r109, %r109, %r10;
	add.s32 	%r108, %r108, %r10;
	add.s32 	%r107, %r107, %r10;
	add.s32 	%r106, %r106, 8;
	add.s32 	%r105, %r105, %r10;
	setp.ne.s32 	%p5, %r114, 0;
	@%p5 bra 	$L__BB5_6;
$L__BB5_7:
	and.b32  	%r40, %r46, 7;
	setp.eq.s32 	%p6, %r40, 0;
	@%p6 bra 	$L__BB5_15;
	and.b32  	%r41, %r46, 3;
	setp.lt.u32 	%p7, %r40, 4;
	@%p7 bra 	$L__BB5_10;
	add.s32 	%r81, %r116, %r6;
	mad.lo.s32 	%r82, %r81, %r48, %r3;
	mad.lo.s32 	%r83, %r82, %r49, %r2;
	mul.wide.s32 	%rd28, %r83, 2;
	add.s64 	%rd29, %rd2, %rd28;
	ld.global.nc.u16 	%rs18, [%rd29];
	// begin inline asm
	{ cvt.f32.bf16 %f42, %rs18;}

	// end inline asm
	add.s32 	%r84, %r116, %r7;
	mul.wide.s32 	%rd30, %r84, 2;
	add.s64 	%rd31, %rd1, %rd30;
	ld.global.nc.u16 	%rs19, [%rd31];
	// begin inline asm
	{ cvt.f32.bf16 %f43, %rs19;}

	// end inline asm
	fma.rn.f32 	%f50, %f42, %f43, %f70;
	add.s32 	%r85, %r82, %r48;
	mad.lo.s32 	%r86, %r85, %r49, %r2;
	mul.wide.s32 	%rd32, %r86, 2;
	add.s64 	%rd33, %rd2, %rd32;
	ld.global.nc.u16 	%rs20, [%rd33];
	// begin inline asm
	{ cvt.f32.bf16 %f44, %rs20;}

	// end inline asm
	ld.global.nc.u16 	%rs21, [%rd31+2];
	// begin inline asm
	{ cvt.f32.bf16 %f45, %rs21;}

	// end inline asm
	fma.rn.f32 	%f51, %f44, %f45, %f50;
	add.s32 	%r87, %r85, %r48;
	mad.lo.s32 	%r88, %r87, %r49, %r2;
	mul.wide.s32 	%rd34, %r88, 2;
	add.s64 	%rd35, %rd2, %rd34;
	ld.global.nc.u16 	%rs22, [%rd35];
	// begin inline asm
	{ cvt.f32.bf16 %f46, %rs22;}

	// end inline asm
	ld.global.nc.u16 	%rs23, [%rd31+4];
	// begin inline asm
	{ cvt.f32.bf16 %f47, %rs23;}

	// end inline asm
	fma.rn.f32 	%f52, %f46, %f47, %f51;
	add.s32 	%r89, %r87, %r48;
	mad.lo.s32 	%r90, %r89, %r49, %r2;
	mul.wide.s32 	%rd36, %r90, 2;
	add.s64 	%rd37, %rd2, %rd36;
	ld.global.nc.u16 	%rs24, [%rd37];
	// begin inline asm
	{ cvt.f32.bf16 %f48, %rs24;}

	// end inline asm
	ld.global.nc.u16 	%rs25, [%rd31+6];
	// begin inline asm
	{ cvt.f32.bf16 %f49, %rs25;}

	// end inline asm
	fma.rn.f32 	%f70, %f48, %f49, %f52;
	add.s32 	%r116, %r116, 4;
$L__BB5_10:
	setp.eq.s32 	%p8, %r41, 0;
	@%p8 bra 	$L__BB5_15;
	setp.eq.s32 	%p9, %r41, 1;
	@%p9 bra 	$L__BB5_13;
	add.s32 	%r91, %r116, %r6;
	mad.lo.s32 	%r92, %r91, %r48, %r3;
	mad.lo.s32 	%r93, %r92, %r49, %r2;
	mul.wide.s32 	%rd38, %r93, 2;
	add.s64 	%rd39, %rd2, %rd38;
	ld.global.nc.u16 	%rs26, [%rd39];
	// begin inline asm
	{ cvt.f32.bf16 %f54, %rs26;}

	// end inline asm
	add.s32 	%r94, %r116, %r7;
	mul.wide.s32 	%rd40, %r94, 2;
	add.s64 	%rd41, %rd1, %rd40;
	ld.global.nc.u16 	%rs27, [%rd41];
	// begin inline asm
	{ cvt.f32.bf16 %f55, %rs27;}

	// end inline asm
	fma.rn.f32 	%f58, %f54, %f55, %f70;
	add.s32 	%r95, %r92, %r48;
	mad.lo.s32 	%r96, %r95, %r49, %r2;
	mul.wide.s32 	%rd42, %r96, 2;
	add.s64 	%rd43, %rd2, %rd42;
	ld.global.nc.u16 	%rs28, [%rd43];
	// begin inline asm
	{ cvt.f32.bf16 %f56, %rs28;}

	// end inline asm
	ld.global.nc.u16 	%rs29, [%rd41+2];
	// begin inline asm
	{ cvt.f32.bf16 %f57, %rs29;}

	// end inline asm
	fma.rn.f32 	%f70, %f56, %f57, %f58;
	add.s32 	%r116, %r116, 2;
$L__BB5_13:
	and.b32  	%r97, %r46, 1;
	setp.eq.b32 	%p10, %r97, 1;
	not.pred 	%p11, %p10;
	@%p11 bra 	$L__BB5_15;
	add.s32 	%r98, %r116, %r6;
	mad.lo.s32 	%r99, %r98, %r48, %r3;
	mad.lo.s32 	%r100, %r99, %r49, %r2;
	mul.wide.s32 	%rd44, %r100, 2;
	add.s64 	%rd45, %rd2, %rd44;
	ld.global.nc.u16 	%rs30, [%rd45];
	// begin inline asm
	{ cvt.f32.bf16 %f59, %rs30;}

	// end inline asm
	add.s32 	%r101, %r116, %r7;
	mul.wide.s32 	%rd46, %r101, 2;
	add.s64 	%rd47, %rd1, %rd46;
	ld.global.nc.u16 	%rs31, [%rd47];
	// begin inline asm
	{ cvt.f32.bf16 %f60, %rs31;}

	// end inline asm
	fma.rn.f32 	%f70, %f59, %f60, %f70;
$L__BB5_15:
	ld.param.u64 	%rd51, [_ZN8pygpukit3ops2nn22conv2d_1x1_bf16_kernelEPK13__nv_bfloat16S4_S4_PS2_iiiii_param_3];
	// begin inline asm
	{  cvt.rn.bf16.f32 %rs32, %f70;}

	// end inline asm
	mad.lo.s32 	%r102, %r5, %r47, %r4;
	mad.lo.s32 	%r103, %r102, %r48, %r3;
	mad.lo.s32 	%r104, %r103, %r49, %r2;
	cvta.to.global.u64 	%rd48, %rd51;
	mul.wide.s32 	%rd49, %r104, 2;
	add.s64 	%rd50, %rd48, %rd49;
	st.global.u16 	[%rd50], %rs32;
$L__BB5_16:
	ret;

}


// ===== COMPILED SASS (sm_100) =====

	.target	sm_100

	.elftype	@"ET_EXEC"


//--------------------- .note.nv.tkinfo           --------------------------
	.section	.note.nv.tkinfo,"",@"SHT_NOTE"
	.sectionflags	@"SHF_NOTE_NV_TKINFO"
	.tkinfo
        /*0018*/ 	.word	0x00000002
        /*0030*/ 	.string	""
        /*0030*/ 	.string	"ptxas"
        /*0030*/ 	.string	"Cuda compilation tools, release 13.0, V13.0.88"
        /*0030*/ 	.string	"Build cuda_13.0.r13.0/compiler.36424714_0"
        /*0030*/ 	.string	"-arch sm_100 -m 64 "



//--------------------- .note.nv.cuinfo           --------------------------
	.section	.note.nv.cuinfo,"",@"SHT_NOTE"
	.sectionflags	@"SHF_NOTE_NV_CUINFO"
        /*0018*/ 	.short	0x0002
        /*001a*/ 	.short	0x0064
        /*001c*/ 	.short	0x0082
	.zero		2


//--------------------- .nv.info                  --------------------------
	.section	.nv.info,"",@"SHT_CUDA_INFO"
	.align	4


	//----- nvinfo : EIATTR_REGCOUNT
	.align		4
        /*0000*/ 	.byte	0x04, 0x2f
        /*0002*/ 	.short	(.L_1 - .L_0)
	.align		4
.L_0:
        /*0004*/ 	.word	index@(_ZN8pygpukit3ops2nn17im2col_f32_kernelEPKfPfiiiiiiiiiiiiii)
        /*0008*/ 	.word	0x00000016


	//----- nvinfo : EIATTR_FRAME_SIZE
	.align		4
.L_1:
        /*000c*/ 	.byte	0x04, 0x11
        /*000e*/ 	.short	(.L_3 - .L_2)
	.align		4
.L_2:
        /*0010*/ 	.word	index@(_ZN8pygpukit3ops2nn17im2col_f32_kernelEPKfPfiiiiiiiiiiiiii)
        /*0014*/ 	.word	0x00000000


	//----- nvinfo : EIATTR_REGCOUNT
	.align		4
.L_3:
        /*0018*/ 	.byte	0x04, 0x2f
        /*001a*/ 	.short	(.L_5 - .L_4)
	.align		4
.L_4:
        /*001c*/ 	.word	index@(_ZN8pygpukit3ops2nn17col2im_f32_kernelEPKfPfiiiiiiiiiiiiii)
        /*0020*/ 	.word	0x00000026


	//----- nvinfo : EIATTR_FRAME_SIZE
	.align		4
.L_5:
        /*0024*/ 	.byte	0x04, 0x11
        /*0026*/ 	.short	(.L_7 - .L_6)
	.align		4
.L_6:
        /*0028*/ 	.word	index@(_ZN8pygpukit3ops2nn17col2im_f32_kernelEPKfPfiiiiiiiiiiiiii)
        /*002c*/ 	.word	0x00000000


	//----- nvinfo : EIATTR_REGCOUNT
	.align		4
.L_7:
        /*0030*/ 	.byte	0x04, 0x2f
        /*0032*/ 	.short	(.L_9 - .L_8)
	.align		4
.L_8:
        /*0034*/ 	.word	index@(_ZN8pygpukit3ops2nn28conv2d_direct_3x3_f32_kernelEPKfS3_S3_Pfiiiiiiiiiii)
        /*0038*/ 	.word	0x00000028


	//----- nvinfo : EIATTR_FRAME_SIZE
	.align		4
.L_9:
        /*003c*/ 	.byte	0x04, 0x11
        /*003e*/ 	.short	(.L_11 - .L_10)
	.align		4
.L_10:
        /*0040*/ 	.word	index@(_ZN8pygpukit3ops2nn28conv2d_direct_3x3_f32_kernelEPKfS3_S3_Pfiiiiiiiiiii)
        /*0044*/ 	.word	0x00000000


	//----- nvinfo : EIATTR_REGCOUNT
	.align		4
.L_11:
        /*0048*/ 	.byte	0x04, 0x2f
        /*004a*/ 	.short	(.L_13 - .L_12)
	.align		4
.L_12:
        /*004c*/ 	.word	index@(_ZN8pygpukit3ops2nn21conv2d_1x1_f32_kernelEPKfS3_S3_Pfiiiii)
        /*0050*/ 	.word	0x00000020


	//----- nvinfo : EIATTR_FRAME_SIZE
	.align		4
.L_13:
        /*0054*/ 	.byte	0x04, 0x11
        /*0056*/ 	.short	(.L_15 - .L_14)
	.align		4
.L_14:
        /*0058*/ 	.word	index@(_ZN8pygpukit3ops2nn21conv2d_1x1_f32_kernelEPKfS3_S3_Pfiiiii)
        /*005c*/ 	.word	0x00000000


	//----- nvinfo : EIATTR_REGCOUNT
	.align		4
.L_15:
        /*0060*/ 	.byte	0x04, 0x2f
        /*0062*/ 	.short	(.L_17 - .L_16)
	.align		4
.L_16:
        /*0064*/ 	.word	index@(_ZN8pygpukit3ops2nn18im2col_bf16_kernelEPK13__nv_bfloat16PS2_iiiiiiiiiiiiii)
        /*0068*/ 	.word	0x00000016


	//----- nvinfo : EIATTR_FRAME_SIZE
	.align		4
.L_17:
        /*006c*/ 	.byte	0x04, 0x11
        /*006e*/ 	.short	(.L_19 - .L_18)
	.align		4
.L_18:
        /*0070*/ 	.word	index@(_ZN8pygpukit3ops2nn18im2col_bf16_kernelEPK13__nv_bfloat16PS2_iiiiiiiiiiiiii)
        /*0074*/ 	.word	0x00000000


	//----- nvinfo : EIATTR_REGCOUNT
	.align		4
.L_19:
        /*0078*/ 	.byte	0x04, 0x2f
        /*007a*/ 	.short	(.L_21 - .L_20)
	.align		4
.L_20:
        /*007c*/ 	.word	index@(_ZN8pygpukit3ops2nn22conv2d_1x1_bf16_kernelEPK13__nv_bfloat16S4_S4_PS2_iiiii)
        /*0080*/ 	.word	0x00000020


	//----- nvinfo : EIATTR_FRAME_SIZE
	.align		4
.L_21:
        /*0084*/ 	.byte	0x04, 0x11
        /*0086*/ 	.short	(.L_23 - .L_22)
	.align		4
.L_22:
        /*0088*/ 	.word	index@(_ZN8pygpukit3ops2nn22conv2d_1x1_bf16_kernelEPK13__nv_bfloat16S4_S4_PS2_iiiii)
        /*008c*/ 	.word	0x00000000


	//----- nvinfo : EIATTR_MIN_STACK_SIZE
	.align		4
.L_23:
        /*0090*/ 	.byte	0x04, 0x12
        /*0092*/ 	.short	(.L_25 - .L_24)
	.align		4
.L_24:
        /*0094*/ 	.word	index@(_ZN8pygpukit3ops2nn22conv2d_1x1_bf16_kernelEPK13__nv_bfloat16S4_S4_PS2_iiiii)
        /*0098*/ 	.word	0x00000000


	//----- nvinfo : EIATTR_MIN_STACK_SIZE
	.align		4
.L_25:
        /*009c*/ 	.byte	0x04, 0x12
        /*009e*/ 	.short	(.L_27 - .L_26)
	.align		4
.L_26:
        /*00a0*/ 	.word	index@(_ZN8pygpukit3ops2nn18im2col_bf16_kernelEPK13__nv_bfloat16PS2_iiiiiiiiiiiiii)
        /*00a4*/ 	.word	0x00000000


	//----- nvinfo : EIATTR_MIN_STACK_SIZE
	.align		4
.L_27:
        /*00a8*/ 	.byte	0x04, 0x12
        /*00aa*/ 	.short	(.L_29 - .L_28)
	.align		4
.L_28:
        /*00ac*/ 	.word	index@(_ZN8pygpukit3ops2nn21conv2d_1x1_f32_kernelEPKfS3_S3_Pfiiiii)
        /*00b0*/ 	.word	0x00000000


	//----- nvinfo : EIATTR_MIN_STACK_SIZE
	.align		4
.L_29:
        /*00b4*/ 	.byte	0x04, 0x12
        /*00b6*/ 	.short	(.L_31 - .L_30)
	.align		4
.L_30:
        /*00b8*/ 	.word	index@(_ZN8pygpukit3ops2nn28conv2d_direct_3x3_f32_kernelEPKfS3_S3_Pfiiiiiiiiiii)
        /*00bc*/ 	.word	0x00000000


	//----- nvinfo : EIATTR_MIN_STACK_SIZE
	.align		4
.L_31:
        /*00c0*/ 	.byte	0x04, 0x12
        /*00c2*/ 	.short	(.L_33 - .L_32)
	.align		4
.L_32:
        /*00c4*/ 	.word	index@(_ZN8pygpukit3ops2nn17col2im_f32_kernelEPKfPfiiiiiiiiiiiiii)
        /*00c8*/ 	.word	0x00000000


	//----- nvinfo : EIATTR_MIN_STACK_SIZE
	.align		4
.L_33:
        /*00cc*/ 	.byte	0x04, 0x12
        /*00ce*/ 	.short	(.L_35 - .L_34)
	.align		4
.L_34:
        /*00d0*/ 	.word	index@(_ZN8pygpukit3ops2nn17im2col_f32_kernelEPKfPfiiiiiiiiiiiiii)
        /*00d4*/ 	.word	0x00000000
.L_35:


//--------------------- .nv.compat                --------------------------
	.section	.nv.compat,"",@"SHT_CUDA_COMPAT_INFO"
	.align	4
        /*0000*/ 	.byte	0x02, 0x09, 0x00, 0x00, 0x02, 0x02, 0x01, 0x00, 0x02, 0x05, 0x05, 0x00, 0x03, 0x07, 0x01, 0x01
        /*0010*/ 	.byte	0x02, 0x03, 0x00, 0x00, 0x02, 0x06, 0x01, 0x00, 0x04, 0x0b, 0x08, 0x00, 0x09, 0x00, 0x00, 0x00
        /*0020*/ 	.byte	0x00, 0x00, 0x00, 0x00


//--------------------- .nv.info._ZN8pygpukit3ops2nn22conv2d_1x1_bf16_kernelEPK13__nv_bfloat16S4_S4_PS2_iiiii --------------------------
	.section	.nv.info._ZN8pygpukit3ops2nn22conv2d_1x1_bf16_kernelEPK13__nv_bfloat16S4_S4_PS2_iiiii,"",@"SHT_CUDA_INFO"
	.sectionflags	@""
	.align	4


	//----- nvinfo : EIATTR_CUDA_API_VERSION
	.align		4
        /*0000*/ 	.byte	0x04, 0x37
        /*0002*/ 	.short	(.L_37 - .L_36)
.L_36:
        /*0004*/ 	.word	0x00000082


	//----- nvinfo : EIATTR_KPARAM_INFO
	.align		4
.L_37:
        /*0008*/ 	.byte	0x04, 0x17
        /*000a*/ 	.short	(.L_39 - .L_38)
.L_38:
        /*000c*/ 	.word	0x00000000
        /*0010*/ 	.short	0x0008
        /*0012*/ 	.short	0x0030
        /*0014*/ 	.byte	0x00, 0xf0, 0x11, 0x00


	//----- nvinfo : EIATTR_KPARAM_INFO
	.align		4
.L_39:
        /*0018*/ 	.byte	0x04, 0x17
        /*001a*/ 	.short	(.L_41 - .L_40)
.L_40:
        /*001c*/ 	.word	0x00000000
        /*0020*/ 	.short	0x0007
        /*0022*/ 	.short	0x002c
        /*0024*/ 	.byte	0x00, 0xf0, 0x11, 0x00


	//----- nvinfo : EIATTR_KPARAM_INFO
	.align		4
.L_41:
        /*0028*/ 	.byte	0x04, 0x17
        /*002a*/ 	.short	(.L_43 - .L_42)
.L_42:
        /*002c*/ 	.word	0x00000000
        /*0030*/ 	.short	0x0006
        /*0032*/ 	.short	0x0028
        /*0034*/ 	.byte	0x00, 0xf0, 0x11, 0x00


	//----- nvinfo : EIATTR_KPARAM_INFO
	.align		4
.L_43:
        /*0038*/ 	.byte	0x04, 0x17
        /*003a*/ 	.short	(.L_45 - .L_44)
.L_44:
        /*003c*/ 	.word	0x00000000
        /*0040*/ 	.short	0x0005
        /*0042*/ 	.short	0x0024
        /*0044*/ 	.byte	0x00, 0xf0, 0x11, 0x00


	//----- nvinfo : EIATTR_KPARAM_INFO
	.align		4
.L_45:
        /*0048*/ 	.byte	0x04, 0x17
        /*004a*/ 	.short	(.L_47 - .L_46)
.L_46:
        /*004c*/ 	.word	0x00000000
        /*0050*/ 	.short	0x0004
        /*0052*/ 	.short	0x0020
        /*0054*/ 	.byte	0x00, 0xf0, 0x11, 0x00


	//----- nvinfo : EIATTR_KPARAM_INFO
	.align		4
.L_47:
        /*0058*/ 	.byte	0x04, 0x17
        /*005a*/ 	.short	(.L_49 - .L_48)
.L_48:
        /*005c*/ 	.word	0x00000000
        /*0060*/ 	.short	0x0003
        /*0062*/ 	.short	0x0018
        /*0064*/ 	.byte	0x00, 0xf5, 0x21, 0x00


	//----- nvinfo : EIATTR_KPARAM_INFO
	.align		4
.L_49:
        /*0068*/ 	.byte	0x04, 0x17
        /*006a*/ 	.short	(.L_51 - .L_50)
.L_50:
        /*006c*/ 	.word	0x00000000
        /*0070*/ 	.short	0x0002
        /*0072*/ 	.short	0x0010
        /*0074*/ 	.byte	0x00, 0xf5, 0x21, 0x00


	//----- nvinfo : EIATTR_KPARAM_INFO
	.align		4
.L_51:
        /*0078*/ 	.byte	0x04, 0x17
        /*007a*/ 	.short	(.L_53 - .L_52)
.L_52:
        /*007c*/ 	.word	0x00000000
        /*0080*/ 	.short	0x0001
        /*0082*/ 	.short	0x0008
        /*0084*/ 	.byte	0x00, 0xf5, 0x21, 0x00


	//----- nvinfo : EIATTR_KPARAM_INFO
	.align		4
.L_53:
        /*0088*/ 	.byte	0x04, 0x17
        /*008a*/ 	.short	(.L_55 - .L_54)
.L_54:
        /*008c*/ 	.word	0x00000000
        /*0090*/ 	.short	0x0000
        /*0092*/ 	.short	0x0000
        /*0094*/ 	.byte	0x00, 0xf5, 0x21, 0x00


	//----- nvinfo : EIATTR_SPARSE_MMA_MASK
	.align		4
.L_55:
        /*0098*/ 	.byte	0x03, 0x50
        /*009a*/ 	.short	0x0000


	//----- nvinfo : EIATTR_MAXREG_COUNT
	.align		4
        /*009c*/ 	.byte	0x03, 0x1b
        /*009e*/ 	.short	0x00ff


	//----- nvinfo : EIATTR_MERCURY_ISA_VERSION
	.align		4
        /*00a0*/ 	.byte	0x03, 0x5f
        /*00a2*/ 	.short	0x0101


	//----- nvinfo : EIATTR_VRC_CTA_INIT_COUNT
	.align		4
        /*00a4*/ 	.byte	0x02, 0x4a
	.zero		1
	.zero		1


	//----- nvinfo : EIATTR_EXIT_INSTR_OFFSETS
	.align		4
        /*00a8*/ 	.byte	0x04, 0x1c
        /*00aa*/ 	.short	(.L_57 - .L_56)


	//   ....[0]....
.L_56:
        /*00ac*/ 	.word	0x000000c0


	//   ....[1]....
        /*00b0*/ 	.word	0x00001230


	//----- nvinfo : EIATTR_CBANK_PARAM_SIZE
	.align		4
.L_57:
        /*00b4*/ 	.byte	0x03, 0x19
        /*00b6*/ 	.short	0x0034


	//----- nvinfo : EIATTR_PARAM_CBANK
	.align		4
        /*00b8*/ 	.byte	0x04, 0x0a
        /*00ba*/ 	.short	(.L_59 - .L_58)
	.align		4
.L_58:
        /*00bc*/ 	.word	index@(.nv.constant0._ZN8pygpukit3ops2nn22conv2d_1x1_bf16_kernelEPK13__nv_bfloat16S4_S4_PS2_iiiii)
        /*00c0*/ 	.short	0x0380
        /*00c2*/ 	.short	0x0034


	//----- nvinfo : EIATTR_SW_WAR
	.align		4
.L_59:
        /*00c4*/ 	.byte	0x04, 0x36
        /*00c6*/ 	.short	(.L_61 - .L_60)
.L_60:
        /*00c8*/ 	.word	0x00000008
.L_61:


//--------------------- .nv.info._ZN8pygpukit3ops2nn18im2col_bf16_kernelEPK13__nv_bfloat16PS2_iiiiiiiiiiiiii --------------------------
	.section	.nv.info._ZN8pygpukit3ops2nn18im2col_bf16_kernelEPK13__nv_bfloat16PS2_iiiiiiiiiiiiii,"",@"SHT_CUDA_INFO"
	.sectionflags	@""
	.align	4


	//----- nvinfo : EIATTR_CUDA_API_VERSION
	.align		4
        /*0000*/ 	.byte	0x04, 0x37
        /*0002*/ 	.short	(.L_63 - .L_62)
.L_62:
        /*0004*/ 	.word	0x00000082


	//----- nvinfo : EIATTR_KPARAM_INFO
	.align		4
.L_63:
        /*0008*/ 	.byte	0x04, 0x17
        /*000a*/ 	.short	(.L_65 - .L_64)
.L_64:
        /*000c*/ 	.word	0x00000000
        /*0010*/ 	.short	0x000f
        /*0012*/ 	.short	0x0044
        /*0014*/ 	.byte	0x00, 0xf0, 0x11, 0x00


	//----- nvinfo : EIATTR_KPARAM_INFO
	.align		4
.L_65:
        /*0018*/ 	.byte	0x04, 0x17
        /*001a*/ 	.short	(.L_67 - .L_66)
.L_66:
        /*001c*/ 	.word	0x00000000
        /*0020*/ 	.short	0x000e
        /*0022*/ 	.short	0x0040
        /*0024*/ 	.byte	0x00, 0xf0, 0x11, 0x00


	//----- nvinfo : EIATTR_KPARAM_INFO
	.align		4
.L_67:
        /*0028*/ 	.byte	0x04, 0x17
        /*002a*/ 	.short	(.L_69 - .L_68)
.L_68:
        /*002c*/ 	.word	0x00000000
        /*0030*/ 	.short	0x000d
        /*0032*/ 	.short	0x003c
        /*0034*/ 	.byte	0x00, 0xf0, 0x11, 0x00


	//----- nvinfo : EIATTR_KPARAM_INFO
	.align		4
.L_69:
        /*0038*/ 	.byte	0x04, 0x17
        /*003a*/ 	.short	(.L_71 - .L_70)
.L_70:
        /*003c*/ 	.word	0x00000000
        /*0040*/ 	.short	0x000c
        /*0042*/ 	.short	0x0038
        /*0044*/ 	.byte	0x00, 0xf0, 0x11, 0x00


	//----- nvinfo : EIATTR_KPARAM_INFO
	.align		4
.L_71:
        /*0048*/ 	.byte	0x04, 0x17
        /*004a*/ 	.short	(.L_73 - .L_72)
.L_72:
        /*004c*/ 	.word	0x00000000
        /*0050*/ 	.short	0x000b
        /*0052*/ 	.short	0x0034
        /*0054*/ 	.byte	0x00, 0xf0, 0x11, 0x00


	//----- nvinfo : EIATTR_KPARAM_INFO
	.align		4
.L_73:
        /*0058*/ 	.byte	0x04, 0x17
        /*005a*/ 	.short	(.L_75 - .L_74)
.L_74:
        /*005c*/ 	.word	0x00000000
        /*0060*/ 	.short	0x000a
        /*0062*/ 	.short	0x0030
        /*0064*/ 	.byte	0x00, 0xf0, 0x11, 0x00


	//----- nvinfo : EIATTR_KPARAM_INFO
	.align		4
.L_75:
        /*0068*/ 	.byte	0x04, 0x17
        /*006a*/ 	.short	(.L_77 - .L_76)
.L_76:
        /*006c*/ 	.word	0x00000000
        /*0070*/ 	.short	0x0009
        /*0072*/ 	.short	0x002c
        /*0074*/ 	.byte	0x00, 0xf0, 0x11, 0x00


	//----- nvinfo : EIATTR_KPARAM_INFO
	.align		4
.L_77:
        /*0078*/ 	.byte	0x04, 0x17
        /*007a*/ 	.short	(.L_79 - .L_78)
.L_78:
        /*007c*/ 	.word	0x00000000
        /*0080*/ 	.short	0x0008
        /*0082*/ 	.short	0x0028
        /*0084*/ 	.byte	0x00, 0xf0, 0x11, 0x00


	//----- nvinfo : EIATTR_KPARAM_INFO
	.align		4
.L_79:
        /*0088*/ 	.byte	0x04, 0x17
        /*008a*/ 	.short	(.L_81 - .L_80)
.L_80:
        /*008c*/ 	.word	0x00000000
        /*0090*/ 	.short	0x0007
        /*0092*/ 	.short	0x0024
        /*0094*/ 	.byte	0x00, 0xf0, 0x11, 0x00


	//----- nvinfo : EIATTR_KPARAM_INFO
	.align		4
.L_81:
        /*0098*/ 	.byte	0x04, 0x17
        /*009a*/ 	.short	(.L_83 - .L_82)
.L_82:
        /*009c*/ 	.word	0x00000000
        /*00a0*/ 	.short	0x0006
        /*00a2*/ 	.short	0x0020
        /*00a4*/ 	.byte	0x00, 0xf0, 0x11, 0x00


	//----- nvinfo : EIATTR_KPARAM_INFO
	.align		4
.L_83:
        /*00a8*/ 	.byte	0x04, 0x17
        /*00aa*/ 	.short	(.L_85 - .L_84)
.L_84:
        /*00ac*/ 	.word	0x00000000
        /*00b0*/ 	.short	0x0005
        /*00b2*/ 	.short	0x001c
        /*00b4*/ 	.byte	0x00, 0xf0, 0x11, 0x00


	//----- nvinfo : EIATTR_KPARAM_INFO
	.align		4
.L_85:
        /*00b8*/ 	.byte	0x04, 0x17
        /*00ba*/ 	.short	(.L_87 - .L_86)
.L_86:
        /*00bc*/ 	.word	0x00000000
        /*00c0*/ 	.short	0x0004
        /*00c2*/ 	.short	0x0018
        /*00c4*/ 	.byte	0x00, 0xf0, 0x11, 0x00


	//----- nvinfo : EIATTR_KPARAM_INFO
	.align		4
.L_87:
        /*00c8*/ 	.byte	0x04, 0x17
        /*00ca*/ 	.short	(.L_89 - .L_88)
.L_88:
        /*00cc*/ 	.word	0x00000000
        /*00d0*/ 	.short	0x0003
        /*00d2*/ 	.short	0x0014
        /*00d4*/ 	.byte	0x00, 0xf0, 0x11, 0x00


	//----- nvinfo : EIATTR_KPARAM_INFO
	.align		4
.L_89:
        /*00d8*/ 	.byte	0x04, 0x17
        /*00da*/ 	.short	(.L_91 - .L_90)
.L_90:
        /*00dc*/ 	.word	0x00000000
        /*00e0*/ 	.short	0x0002
        /*00e2*/ 	.short	0x0010
        /*00e4*/ 	.byte	0x00, 0xf0, 0x11, 0x00


	//----- nvinfo : EIATTR_KPARAM_INFO
	.align		4
.L_91:
        /*00e8*/ 	.byte	0x04, 0x17
        /*00ea*/ 	.short	(.L_93 - .L_92)
.L_92:
        /*00ec*/ 	.word	0x00000000
        /*00f0*/ 	.short	0x0001
        /*00f2*/ 	.short	0x0008
        /*00f4*/ 	.byte	0x00, 0xf5, 0x21, 0x00


	//----- nvinfo : EIATTR_KPARAM_INFO
	.align		4
.L_93:
        /*00f8*/ 	.byte	0x04, 0x17
        /*00fa*/ 	.short	(.L_95 - .L_94)
.L_94:
        /*00fc*/ 	.word	0x00000000
        /*0100*/ 	.short	0x0000
        /*0102*/ 	.short	0x0000
        /*0104*/ 	.byte	0x00, 0xf5, 0x21, 0x00


	//----- nvinfo : EIATTR_SPARSE_MMA_MASK
	.align		4
.L_95:
        /*0108*/ 	.byte	0x03, 0x50
        /*010a*/ 	.short	0x0000


	//----- nvinfo : EIATTR_MAXREG_COUNT
	.align		4
        /*010c*/ 	.byte	0x03, 0x1b
        /*010e*/ 	.short	0x00ff


	//----- nvinfo : EIATTR_MERCURY_ISA_VERSION
	.align		4
        /*0110*/ 	.byte	0x03, 0x5f
        /*0112*/ 	.short	0x0101


	//----- nvinfo : EIATTR_VRC_CTA_INIT_COUNT
	.align		4
        /*0114*/ 	.byte	0x02, 0x4a
	.zero		1
	.zero		1


	//----- nvinfo : EIATTR_EXIT_INSTR_OFFSETS
	.align		4
        /*0118*/ 	.byte	0x04, 0x1c
        /*011a*/ 	.short	(.L_97 - .L_96)


	//   ....[0]....
.L_96:
        /*011c*/ 	.word	0x000000e0


	//   ....[1]....
        /*0120*/ 	.word	0x00000ac0


	//----- nvinfo : EIATTR_CBANK_PARAM_SIZE
	.align		4
.L_97:
        /*0124*/ 	.byte	0x03, 0x19
        /*0126*/ 	.short	0x0048


	//----- nvinfo : EIATTR_PARAM_CBANK
	.align		4
        /*0128*/ 	.byte	0x04, 0x0a
        /*012a*/ 	.short	(.L_99 - .L_98)
	.align		4
.L_98:
        /*012c*/ 	.word	index@(.nv.constant0._ZN8pygpukit3ops2nn18im2col_bf16_kernelEPK13__nv_bfloat16PS2_iiiiiiiiiiiiii)
        /*0130*/ 	.short	0x0380
        /*0132*/ 	.short	0x0048


	//----- nvinfo : EIATTR_SW_WAR
	.align		4
.L_99:
        /*0134*/ 	.byte	0x04, 0x36
        /*0136*/ 	.short	(.L_101 - .L_100)
.L_100:
        /*0138*/ 	.word	0x00000008
.L_101:


//--------------------- .nv.info._ZN8pygpukit3ops2nn21conv2d_1x1_f32_kernelEPKfS3_S3_Pfiiiii --------------------------
	.section	.nv.info._ZN8pygpukit3ops2nn21conv2d_1x1_f32_kernelEPKfS3_S3_Pfiiiii,"",@"SHT_CUDA_INFO"
	.sectionflags	@""
	.align	4


	//----- nvinfo : EIATTR_CUDA_API_VERSION
	.align		4
        /*0000*/ 	.byte	0x04, 0x37
        /*0002*/ 	.short	(.L_103 - .L_102)
.L_102:
        /*0004*/ 	.word	0x00000082


	//----- nvinfo : EIATTR_KPARAM_INFO
	.align		4
.L_103:
        /*0008*/ 	.byte	0x04, 0x17
        /*000a*/ 	.short	(.L_105 - .L_104)
.L_104:
        /*000c*/ 	.word	0x00000000
        /*0010*/ 	.short	0x0008
        /*0012*/ 	.short	0x0030
        /*0014*/ 	.byte	0x00, 0xf0, 0x11, 0x00


	//----- nvinfo : EIATTR_KPARAM_INFO
	.align		4
.L_105:
        /*0018*/ 	.byte	0x04, 0x17
        /*001a*/ 	.short	(.L_107 - .L_106)
.L_106:
        /*001c*/ 	.word	0x00000000
        /*0020*/ 	.short	0x0007
        /*0022*/ 	.short	0x002c
        /*0024*/ 	.byte	0x00, 0xf0, 0x11, 0x00


	//----- nvinfo : EIATTR_KPARAM_INFO
	.align		4
.L_107:
        /*0028*/ 	.byte	0x04, 0x17
        /*002a*/ 	.short	(.L_109 - .L_108)
.L_108:
        /*002c*/ 	.word	0x00000000
        /*0030*/ 	.short	0x0006
        /*0032*/ 	.short	0x0028
        /*0034*/ 	.byte	0x00, 0xf0, 0x11, 0x00


	//----- nvinfo : EIATTR_KPARAM_INFO
	.align		4
.L_109:
        /*0038*/ 	.byte	0x04, 0x17
        /*003a*/ 	.short	(.L_111 - .L_110)
.L_110:
        /*003c*/ 	.word	0x00000000
        /*0040*/ 	.short	0x0005
        /*0042*/ 	.short	0x0024
        /*0044*/ 	.byte	0x00, 0xf0, 0x11, 0x00


	//----- nvinfo : EIATTR_KPARAM_INFO
	.align		4
.L_111:
        /*0048*/ 	.byte	0x04, 0x17
        /*004a*/ 	.short	(.L_113 - .L_112)
.L_112:
        /*004c*/ 	.word	0x00000000
        /*0050*/ 	.short	0x0004
        /*0052*/ 	.short	0x0020
        /*0054*/ 	.byte	0x00, 0xf0, 0x11, 0x00


	//----- nvinfo : EIATTR_KPARAM_INFO
	.align		4
.L_113:
        /*0058*/ 	.byte	0x04, 0x17
        /*005a*/ 	.short	(.L_115 - .L_114)
.L_114:
        /*005c*/ 	.word	0x00000000
        /*0060*/ 	.short	0x0003
        /*0062*/ 	.short	0x0018
        /*0064*/ 	.byte	0x00, 0xf5, 0x21, 0x00


	//----- nvinfo : EIATTR_KPARAM_INFO
	.align		4
.L_115:
        /*0068*/ 	.byte	0x04, 0x17
        /*006a*/ 	.short	(.L_117 - .L_116)
.L_116:
        /*006c*/ 	.word	0x00000000
        /*0070*/ 	.short	0x0002
        /*0072*/ 	.short	0x0010
        /*0074*/ 	.byte	0x00, 0xf5, 0x21, 0x00


	//----- nvinfo : EIATTR_KPARAM_INFO
	.align		4
.L_117:
        /*0078*/ 	.byte	0x04, 0x17
        /*007a*/ 	.short	(.L_119 - .L_118)
.L_118:
        /*007c*/ 	.word	0x00000000
        /*0080*/ 	.short	0x0001
        /*0082*/ 	.short	0x0008
        /*0084*/ 	.byte	0x00, 0xf5, 0x21, 0x00


	//----- nvinfo : EIATTR_KPARAM_INFO
	.align		4
.L_119:
        /*0088*/ 	.byte	0x04, 0x17
        /*008a*/ 	.short	(.L_121 - .L_120)
.L_120:
        /*008c*/ 	.word	0x00000000
        /*0090*/ 	.short	0x0000
        /*0092*/ 	.short	0x0000
        /*0094*/ 	.byte	0x00, 0xf5, 0x21, 0x00


	//----- nvinfo : EIATTR_SPARSE_MMA_MASK
	.align		4
.L_121:
        /*0098*/ 	.byte	0x03, 0x50
        /*009a*/ 	.short	0x0000


	//----- nvinfo : EIATTR_MAXREG_COUNT
	.align		4
        /*009c*/ 	.byte	0x03, 0x1b
        /*009e*/ 	.short	0x00ff


	//----- nvinfo : EIATTR_MERCURY_ISA_VERSION
	.align		4
        /*00a0*/ 	.byte	0x03, 0x5f
        /*00a2*/ 	.short	0x0101


	//----- nvinfo : EIATTR_VRC_CTA_INIT_COUNT
	.align		4
        /*00a4*/ 	.byte	0x02, 0x4a
	.zero		1
	.zero		1


	//----- nvinfo : EIATTR_EXIT_INSTR_OFFSETS
	.align		4
        /*00a8*/ 	.byte	0x04, 0x1c
        /*00aa*/ 	.short	(.L_123 - .L_122)


	//   ....[0]....
.L_122:
        /*00ac*/ 	.word	0x000000c0


	//   ....[1]....
        /*00b0*/ 	.word	0x000010e0


	//----- nvinfo : EIATTR_CBANK_PARAM_SIZE
	.align		4
.L_123:
        /*00b4*/ 	.byte	0x03, 0x19
        /*00b6*/ 	.short	0x0034


	//----- nvinfo : EIATTR_PARAM_CBANK
	.align		4
        /*00b8*/ 	.byte	0x04, 0x0a
        /*00ba*/ 	.short	(.L_125 - .L_124)
	.align		4
.L_124:
        /*00bc*/ 	.word	index@(.nv.constant0._ZN8pygpukit3ops2nn21conv2d_1x1_f32_kernelEPKfS3_S3_Pfiiiii)
        /*00c0*/ 	.short	0x0380
        /*00c2*/ 	.short	0x0034


	//----- nvinfo : EIATTR_SW_WAR
	.align		4
.L_125:
        /*00c4*/ 	.byte	0x04, 0x36
        /*00c6*/ 	.short	(.L_127 - .L_126)
.L_126:
        /*00c8*/ 	.word	0x00000008
.L_127:


//--------------------- .nv.info._ZN8pygpukit3ops2nn28conv2d_direct_3x3_f32_kernelEPKfS3_S3_Pfiiiiiiiiiii --------------------------
	.section	.nv.info._ZN8pygpukit3ops2nn28conv2d_direct_3x3_f32_kernelEPKfS3_S3_Pfiiiiiiiiiii,"",@"SHT_CUDA_INFO"
	.sectionflags	@""
	.align	4


	//----- nvinfo : EIATTR_CUDA_API_VERSION
	.align		4
        /*0000*/ 	.byte	0x04, 0x37
        /*0002*/ 	.short	(.L_129 - .L_128)
.L_128:
        /*0004*/ 	.word	0x00000082


	//----- nvinfo : EIATTR_KPARAM_INFO
	.align		4
.L_129:
        /*0008*/ 	.byte	0x04, 0x17
        /*000a*/ 	.short	(.L_131 - .L_130)
.L_130:
        /*000c*/ 	.word	0x00000000
        /*0010*/ 	.short	0x000e
        /*0012*/ 	.short	0x0048
        /*0014*/ 	.byte	0x00, 0xf0, 0x11, 0x00


	//----- nvinfo : EIATTR_KPARAM_INFO
	.align		4
.L_131:
        /*0018*/ 	.byte	0x04, 0x17
        /*001a*/ 	.short	(.L_133 - .L_132)
.L_132:
        /*001c*/ 	.word	0x00000000
        /*0020*/ 	.short	0x000d
        /*0022*/ 	.short	0x0044
        /*0024*/ 	.byte	0x00, 0xf0, 0x11, 0x00


	//----- nvinfo : EIATTR_KPARAM_INFO
	.align		4
.L_133:
        /*0028*/ 	.byte	0x04, 0x17
        /*002a*/ 	.short	(.L_135 - .L_134)
.L_134:
        /*002c*/ 	.word	0x00000000
        /*0030*/ 	.short	0x000c
        /*0032*/ 	.short	0x0040
        /*0034*/ 	.byte	0x00, 0xf0, 0x11, 0x00


	//----- nvinfo : EIATTR_KPARAM_INFO
	.align		4
.L_135:
        /*0038*/ 	.byte	0x04, 0x17
        /*003a*/ 	.short	(.L_137 - .L_136)
.L_136:
        /*003c*/ 	.word	0x00000000
        /*0040*/ 	.short	0x000b
        /*0042*/ 	.short	0x003c
        /*0044*/ 	.byte	0x00, 0xf0, 0x11, 0x00


	//----- nvinfo : EIATTR_KPARAM_INFO
	.align		4
.L_137:
        /*0048*/ 	.byte	0x04, 0x17
        /*004a*/ 	.short	(.L_139 - .L_138)
.L_138:
        /*004c*/ 	.word	0x00000000
        /*0050*/ 	.short	0x000a
        /*0052*/ 	.short	0x0038
        /*0054*/ 	.byte	0x00, 0xf0, 0x11, 0x00


	//----- nvinfo : EIATTR_KPARAM_INFO
	.align		4
.L_139:
        /*0058*/ 	.byte	0x04, 0x17
        /*005a*/ 	.short	(.L_141 - .L_140)
.L_140:
        /*005c*/ 	.word	0x00000000
        /*0060*/ 	.short	0x0009
        /*0062*/ 	.short	0x0034
        /*0064*/ 	.byte	0x00, 0xf0, 0x11, 0x00


	//----- nvinfo : EIATTR_KPARAM_INFO
	.align		4
.L_141:
        /*0068*/ 	.byte	0x04, 0x17
        /*006a*/ 	.short	(.L_143 - .L_142)
.L_142:
        /*006c*/ 	.word	0x00000000
        /*0070*/ 	.short	0x0008
        /*0072*/ 	.short	0x0030
        /*0074*/ 	.byte	0x00, 0xf0, 0x11, 0x00


	//----- nvinfo : EIATTR_KPARAM_INFO
	.align		4
.L_143:
        /*0078*/ 	.byte	0x04, 0x17
        /*007a*/ 	.short	(.L_145 - .L_144)
.L_144:
        /*007c*/ 	.word	0x00000000
        /*0080*/ 	.short	0x0007
        /*0082*/ 	.short	0x002c
        /*0084*/ 	.byte	0x00, 0xf0, 0x11, 0x00


	//----- nvinfo : EIATTR_KPARAM_INFO
	.align		4
.L_145:
        /*0088*/ 	.byte	0x04, 0x17
        /*008a*/ 	.short	(.L_147 - .L_146)
.L_146:
        /*008c*/ 	.word	0x00000000
        /*0090*/ 	.short	0x0006
        /*0092*/ 	.short	0x0028
        /*0094*/ 	.byte	0x00, 0xf0, 0x11, 0x00


	//----- nvinfo : EIATTR_KPARAM_INFO
	.align		4
.L_147:
        /*0098*/ 	.byte	0x04, 0x17
        /*009a*/ 	.short	(.L_149 - .L_148)
.L_148:
        /*009c*/ 	.word	0x00000000
        /*00a0*/ 	.short	0x0005
        /*00a2*/ 	.short	0x0024
        /*00a4*/ 	.byte	0x00, 0xf0, 0x11, 0x00


	//----- nvinfo : EIATTR_KPARAM_INFO
	.align		4
.L_149:
        /*00a8*/ 	.byte	0x04, 0x17
        /*00aa*/ 	.short	(.L_151 - .L_150)
.L_150:
        /*00ac*/ 	.word	0x00000000
        /*00b0*/ 	.short	0x0004
        /*00b2*/ 	.short	0x0020
        /*00b4*/ 	.byte	0x00, 0xf0, 0x11, 0x00


	//----- nvinfo : EIATTR_KPARAM_INFO
	.align		4
.L_151:
        /*00b8*/ 	.byte	0x04, 0x17
        /*00ba*/ 	.short	(.L_153 - .L_152)
.L_152:
        /*00bc*/ 	.word	0x00000000
        /*00c0*/ 	.short	0x0003
        /*00c2*/ 	.short	0x0018
        /*00c4*/ 	.byte	0x00, 0xf5, 0x21, 0x00


	//----- nvinfo : EIATTR_KPARAM_INFO
	.align		4
.L_153:
        /*00c8*/ 	.byte	0x04, 0x17
        /*00ca*/ 	.short	(.L_155 - .L_154)
.L_154:
        /*00cc*/ 	.word	0x00000000
        /*00d0*/ 	.short	0x0002
        /*00d2*/ 	.short	0x0010
        /*00d4*/ 	.byte	0x00, 0xf5, 0x21, 0x00


	//----- nvinfo : EIATTR_KPARAM_INFO
	.align		4
.L_155:
        /*00d8*/ 	.byte	0x04, 0x17
        /*00da*/ 	.short	(.L_157 - .L_156)
.L_156:
        /*00dc*/ 	.word	0x00000000
        /*00e0*/ 	.short	0x0001
        /*00e2*/ 	.short	0x0008
        /*00e4*/ 	.byte	0x00, 0xf5, 0x21, 0x00


	//----- nvinfo : EIATTR_KPARAM_INFO
	.align		4
.L_157:
        /*00e8*/ 	.byte	0x04, 0x17
        /*00ea*/ 	.short	(.L_159 - .L_158)
.L_158:
        /*00ec*/ 	.word	0x00000000
        /*00f0*/ 	.short	0x0000
        /*00f2*/ 	.short	0x0000
        /*00f4*/ 	.byte	0x00, 0xf5, 0x21, 0x00


	//----- nvinfo : EIATTR_SPARSE_MMA_MASK
	.align		4
.L_159:
        /*00f8*/ 	.byte	0x03, 0x50
        /*00fa*/ 	.short	0x0000


	//----- nvinfo : EIATTR_MAXREG_COUNT
	.align		4
        /*00fc*/ 	.byte	0x03, 0x1b
        /*00fe*/ 	.short	0x00ff


	//----- nvinfo : EIATTR_MERCURY_ISA_VERSION
	.align		4
        /*0100*/ 	.byte	0x03, 0x5f
        /*0102*/ 	.short	0x0101


	//----- nvinfo : EIATTR_VRC_CTA_INIT_COUNT
	.align		4
        /*0104*/ 	.byte	0x02, 0x4a
	.zero		1
	.zero		1


	//----- nvinfo : EIATTR_EXIT_INSTR_OFFSETS
	.align		4
        /*0108*/ 	.byte	0x04, 0x1c
        /*010a*/ 	.short	(.L_161 - .L_160)


	//   ....[0]....
.L_160:
        /*010c*/ 	.word	0x000000d0


	//   ....[1]....
        /*0110*/ 	.word	0x00000ee0


	//----- nvinfo : EIATTR_CBANK_PARAM_SIZE
	.align		4
.L_161:
        /*0114*/ 	.byte	0x03, 0x19
        /*0116*/ 	.short	0x004c


	//----- nvinfo : EIATTR_PARAM_CBANK
	.align		4
        /*0118*/ 	.byte	0x04, 0x0a
        /*011a*/ 	.short	(.L_163 - .L_162)
	.align		4
.L_162:
        /*011c*/ 	.word	index@(.nv.constant0._ZN8pygpukit3ops2nn28conv2d_direct_3x3_f32_kernelEPKfS3_S3_Pfiiiiiiiiiii)
        /*0120*/ 	.short	0x0380
        /*0122*/ 	.short	0x004c


	//----- nvinfo : EIATTR_SW_WAR
	.align		4
.L_163:
        /*0124*/ 	.byte	0x04, 0x36
        /*0126*/ 	.short	(.L_165 - .L_164)
.L_164:
        /*0128*/ 	.word	0x00000008
.L_165:


//--------------------- .nv.info._ZN8pygpukit3ops2nn17col2im_f32_kernelEPKfPfiiiiiiiiiiiiii --------------------------
	.section	.nv.info._ZN8pygpukit3ops2nn17col2im_f32_kernelEPKfPfiiiiiiiiiiiiii,"",@"SHT_CUDA_INFO"
	.sectionflags	@""
	.align	4


	//----- nvinfo : EIATTR_CUDA_API_VERSION
	.align		4
        /*0000*/ 	.byte	0x04, 0x37
        /*0002*/ 	.short	(.L_167 - .L_166)
.L_166:
        /*0004*/ 	.word	0x00000082


	//----- nvinfo : EIATTR_KPARAM_INFO
	.align		4
.L_167:
        /*0008*/ 	.byte	0x04, 0x17
        /*000a*/ 	.short	(.L_169 - .L_168)
.L_168:
        /*000c*/ 	.word	0x00000000
        /*0010*/ 	.short	0x000f
        /*0012*/ 	.short	0x0044
        /*0014*/ 	.byte	0x00, 0xf0, 0x11, 0x00


	//----- nvinfo : EIATTR_KPARAM_INFO
	.align		4
.L_169:
        /*0018*/ 	.byte	0x04, 0x17
        /*001a*/ 	.short	(.L_171 - .L_170)
.L_170:
        /*001c*/ 	.word	0x00000000
        /*0020*/ 	.short	0x000e
        /*0022*/ 	.short	0x0040
        /*0024*/ 	.byte	0x00, 0xf0, 0x11, 0x00


	//----- nvinfo : EIATTR_KPARAM_INFO
	.align		4
.L_171:
        /*0028*/ 	.byte	0x04, 0x17
        /*002a*/ 	.short	(.L_173 - .L_172)
.L_172:
        /*002c*/ 	.word	0x00000000
        /*0030*/ 	.short	0x000d
        /*0032*/ 	.short	0x003c
        /*0034*/ 	.byte	0x00, 0xf0, 0x11, 0x00


	//----- nvinfo : EIATTR_KPARAM_INFO
	.align		4
.L_173:
        /*0038*/ 	.byte	0x04, 0x17
        /*003a*/ 	.short	(.L_175 - .L_174)
.L_174:
        /*003c*/ 	.word	0x00000000
        /*0040*/ 	.short	0x000c
        /*0042*/ 	.short	0x0038
        /*0044*/ 	.byte	0x00, 0xf0, 0x11, 0x00


	//----- nvinfo : EIATTR_KPARAM_INFO
	.align		4
.L_175:
        /*0048*/ 	.byte	0x04, 0x17
        /*004a*/ 	.short	(.L_177 - .L_176)
.L_176:
        /*004c*/ 	.word	0x00000000
        /*0050*/ 	.short	0x000b
        /*0052*/ 	.short	0x0034
        /*0054*/ 	.byte	0x00, 0xf0, 0x11, 0x00


	//----- nvinfo : EIATTR_KPARAM_INFO
	.align		4
.L_177:
        /*0058*/ 	.byte	0x04, 0x17
        /*005a*/ 	.short	(.L_179 - .L_178)
.L_178:
        /*005c*/ 	.word	0x00000000
        /*0060*/ 	.short	0x000a
        /*0062*/ 	.short	0x0030
        /*0064*/ 	.byte	0x00, 0xf0, 0x11, 0x00


	//----- nvinfo : EIATTR_KPARAM_INFO
	.align		4
.L_179:
        /*0068*/ 	.byte	0x04, 0x17
        /*006a*/ 	.short	(.L_181 - .L_180)
.L_180:
        /*006c*/ 	.word	0x00000000
        /*0070*/ 	.short	0x0009
        /*0072*/ 	.short	0x002c
        /*0074*/ 	.byte	0x00, 0xf0, 0x11, 0x00


	//----- nvinfo : EIATTR_KPARAM_INFO
	.align		4
.L_181:
        /*0078*/ 	.byte	0x04, 0x17
        /*007a*/ 	.short	(.L_183 - .L_182)
.L_182:
        /*007c*/ 	.word	0x00000000
        /*0080*/ 	.short	0x0008
        /*0082*/ 	.short	0x0028
        /*0084*/ 	.byte	0x00, 0xf0, 0x11, 0x00


	//----- nvinfo : EIATTR_KPARAM_INFO
	.align		4
.L_183:
        /*0088*/ 	.byte	0x04, 0x17
        /*008a*/ 	.short	(.L_185 - .L_184)
.L_184:
        /*008c*/ 	.word	0x00000000
        /*0090*/ 	.short	0x0007
        /*0092*/ 	.short	0x0024
        /*0094*/ 	.byte	0x00, 0xf0, 0x11, 0x00


	//----- nvinfo : EIATTR_KPARAM_INFO
	.align		4
.L_185:
        /*0098*/ 	.byte	0x04, 0x17
        /*009a*/ 	.short	(.L_187 - .L_186)
.L_186:
        /*009c*/ 	.word	0x00000000
        /*00a0*/ 	.short	0x0006
        /*00a2*/ 	.short	0x0020
        /*00a4*/ 	.byte	0x00, 0xf0, 0x11, 0x00


	//----- nvinfo : EIATTR_KPARAM_INFO
	.align		4
.L_187:
        /*00a8*/ 	.byte	0x04, 0x17
        /*00aa*/ 	.short	(.L_189 - .L_188)
.L_188:
        /*00ac*/ 	.word	0x00000000
        /*00b0*/ 	.short	0x0005
        /*00b2*/ 	.short	0x001c
        /*00b4*/ 	.byte	0x00, 0xf0, 0x11, 0x00


	//----- nvinfo : EIATTR_KPARAM_INFO
	.align		4
.L_189:
        /*00b8*/ 	.byte	0x04, 0x17
        /*00ba*/ 	.short	(.L_191 - .L_190)
.L_190:
        /*00bc*/ 	.word	0x00000000
        /*00c0*/ 	.short	0x0004
        /*00c2*/ 	.short	0x0018
        /*00c4*/ 	.byte	0x00, 0xf0, 0x11, 0x00


	//----- nvinfo : EIATTR_KPARAM_INFO
	.align		4
.L_191:
        /*00c8*/ 	.byte	0x04, 0x17
        /*00ca*/ 	.short	(.L_193 - .L_192)
.L_192:
        /*00cc*/ 	.word	0x00000000
        /*00d0*/ 	.short	0x0003
        /*00d2*/ 	.short	0x0014
        /*00d4*/ 	.byte	0x00, 0xf0, 0x11, 0x00


	//----- nvinfo : EIATTR_KPARAM_INFO
	.align		4
.L_193:
        /*00d8*/ 	.byte	0x04, 0x17
        /*00da*/ 	.short	(.L_195 - .L_194)
.L_194:
        /*00dc*/ 	.word	0x00000000
        /*00e0*/ 	.short	0x0002
        /*00e2*/ 	.short	0x0010
        /*00e4*/ 	.byte	0x00, 0xf0, 0x11, 0x00


	//----- nvinfo : EIATTR_KPARAM_INFO
	.align		4
.L_195:
        /*00e8*/ 	.byte	0x04, 0x17
        /*00ea*/ 	.short	(.L_197 - .L_196)
.L_196:
        /*00ec*/ 	.word	0x00000000
        /*00f0*/ 	.short	0x0001
        /*00f2*/ 	.short	0x0008
        /*00f4*/ 	.byte	0x00, 0xf5, 0x21, 0x00


	//----- nvinfo : EIATTR_KPARAM_INFO
	.align		4
.L_197:
        /*00f8*/ 	.byte	0x04, 0x17
        /*00fa*/ 	.short	(.L_199 - .L_198)
.L_198:
        /*00fc*/ 	.word	0x00000000
        /*0100*/ 	.short	0x0000
        /*0102*/ 	.short	0x0000
        /*0104*/ 	.byte	0x00, 0xf5, 0x21, 0x00


	//----- nvinfo : EIATTR_SPARSE_MMA_MASK
	.align		4
.L_199:
        /*0108*/ 	.byte	0x03, 0x50
        /*010a*/ 	.short	0x0000


	//----- nvinfo : EIATTR_MAXREG_COUNT
	.align		4
        /*010c*/ 	.byte	0x03, 0x1b
        /*010e*/ 	.short	0x00ff


	//----- nvinfo : EIATTR_MERCURY_ISA_VERSION
	.align		4
        /*0110*/ 	.byte	0x03, 0x5f
        /*0112*/ 	.short	0x0101


	//----- nvinfo : EIATTR_VRC_CTA_INIT_COUNT
	.align		4
        /*0114*/ 	.byte	0x02, 0x4a
	.zero		1
	.zero		1


	//----- nvinfo : EIATTR_EXIT_INSTR_OFFSETS
	.align		4
        /*0118*/ 	.byte	0x04, 0x1c
        /*011a*/ 	.short	(.L_201 - .L_200)


	//   ....[0]....
.L_200:
        /*011c*/ 	.word	0x000000b0


	//   ....[1]....
        /*0120*/ 	.word	0x00002cd0


	//----- nvinfo : EIATTR_CRS_STACK_SIZE
	.align		4
.L_201:
        /*0124*/ 	.byte	0x04, 0x1e
        /*0126*/ 	.short	(.L_203 - .L_202)
.L_202:
        /*0128*/ 	.word	0x00000000


	//----- nvinfo : EIATTR_CBANK_PARAM_SIZE
	.align		4
.L_203:
        /*012c*/ 	.byte	0x03, 0x19
        /*012e*/ 	.short	0x0048


	//----- nvinfo : EIATTR_PARAM_CBANK
	.align		4
        /*0130*/ 	.byte	0x04, 0x0a
        /*0132*/ 	.short	(.L_205 - .L_204)
	.align		4
.L_204:
        /*0134*/ 	.word	index@(.nv.constant0._ZN8pygpukit3ops2nn17col2im_f32_kernelEPKfPfiiiiiiiiiiiiii)
        /*0138*/ 	.short	0x0380
        /*013a*/ 	.short	0x0048


	//----- nvinfo : EIATTR_SW_WAR
	.align		4
.L_205:
        /*013c*/ 	.byte	0x04, 0x36
        /*013e*/ 	.short	(.L_207 - .L_206)
.L_206:
        /*0140*/ 	.word	0x00000008
.L_207:


//--------------------- .nv.info._ZN8pygpukit3ops2nn17im2col_f32_kernelEPKfPfiiiiiiiiiiiiii --------------------------
	.section	.nv.info._ZN8pygpukit3ops2nn17im2col_f32_kernelEPKfPfiiiiiiiiiiiiii,"",@"SHT_CUDA_INFO"
	.sectionflags	@""
	.align	4


	//----- nvinfo : EIATTR_CUDA_API_VERSION
	.align		4
        /*0000*/ 	.byte	0x04, 0x37
        /*0002*/ 	.short	(.L_209 - .L_208)
.L_208:
        /*0004*/ 	.word	0x00000082


	//----- nvinfo : EIATTR_KPARAM_INFO
	.align		4
.L_209:
        /*0008*/ 	.byte	0x04, 0x17
        /*000a*/ 	.short	(.L_211 - .L_210)
.L_210:
        /*000c*/ 	.word	0x00000000
        /*0010*/ 	.short	0x000f
        /*0012*/ 	.short	0x0044
        /*0014*/ 	.byte	0x00, 0xf0, 0x11, 0x00


	//----- nvinfo : EIATTR_KPARAM_INFO
	.align		4
.L_211:
        /*0018*/ 	.byte	0x04, 0x17
        /*001a*/ 	.short	(.L_213 - .L_212)
.L_212:
        /*001c*/ 	.word	0x00000000
        /*0020*/ 	.short	0x000e
        /*0022*/ 	.short	0x0040
        /*0024*/ 	.byte	0x00, 0xf0, 0x11, 0x00


	//----- nvinfo : EIATTR_KPARAM_INFO
	.align		4
.L_213:
        /*0028*/ 	.byte	0x04, 0x17
        /*002a*/ 	.short	(.L_215 - .L_214)
.L_214:
        /*002c*/ 	.word	0x00000000
        /*0030*/ 	.short	0x000d
        /*0032*/ 	.short	0x003c
        /*0034*/ 	.byte	0x00, 0xf0, 0x11, 0x00


	//----- nvinfo : EIATTR_KPARAM_INFO
	.align		4
.L_215:
        /*0038*/ 	.byte	0x04, 0x17
        /*003a*/ 	.short	(.L_217 - .L_216)
.L_216:
        /*003c*/ 	.word	0x00000000
        /*0040*/ 	.short	0x000c
        /*0042*/ 	.short	0x0038
        /*0044*/ 	.byte	0x00, 0xf0, 0x11, 0x00


	//----- nvinfo : EIATTR_KPARAM_INFO
	.align		4
.L_217:
        /*0048*/ 	.byte	0x04, 0x17
        /*004a*/ 	.short	(.L_219 - .L_218)
.L_218:
        /*004c*/ 	.word	0x00000000
        /*0050*/ 	.short	0x000b
        /*0052*/ 	.short	0x0034
        /*0054*/ 	.byte	0x00, 0xf0, 0x11, 0x00


	//----- nvinfo : EIATTR_KPARAM_INFO
	.align		4
.L_219:
        /*0058*/ 	.byte	0x04, 0x17
        /*005a*/ 	.short	(.L_221 - .L_220)
.L_220:
        /*005c*/ 	.word	0x00000000
        /*0060*/ 	.short	0x000a
        /*0062*/ 	.short	0x0030
        /*0064*/ 	.byte	0x00, 0xf0, 0x11, 0x00


	//----- nvinfo : EIATTR_KPARAM_INFO
	.align		4
.L_221:
        /*0068*/ 	.byte	0x04, 0x17
        /*006a*/ 	.short	(.L_223 - .L_222)
.L_222:
        /*006c*/ 	.word	0x00000000
        /*0070*/ 	.short	0x0009
        /*0072*/ 	.short	0x002c
        /*0074*/ 	.byte	0x00, 0xf0, 0x11, 0x00


	//----- nvinfo : EIATTR_KPARAM_INFO
	.align		4
.L_223:
        /*0078*/ 	.byte	0x04, 0x17
        /*007a*/ 	.short	(.L_225 - .L_224)
.L_224:
        /*007c*/ 	.word	0x00000000
        /*0080*/ 	.short	0x0008
        /*0082*/ 	.short	0x0028
        /*0084*/ 	.byte	0x00, 0xf0, 0x11, 0x00


	//----- nvinfo : EIATTR_KPARAM_INFO
	.align		4
.L_225:
        /*0088*/ 	.byte	0x04, 0x17
        /*008a*/ 	.short	(.L_227 - .L_226)
.L_226:
        /*008c*/ 	.word	0x00000000
        /*0090*/ 	.short	0x0007
        /*0092*/ 	.short	0x0024
        /*0094*/ 	.byte	0x00, 0xf0, 0x11, 0x00


	//----- nvinfo : EIATTR_KPARAM_INFO
	.align		4
.L_227:
        /*0098*/ 	.byte	0x04, 0x17
        /*009a*/ 	.short	(.L_229 - .L_228)
.L_228:
        /*009c*/ 	.word	0x00000000
        /*00a0*/ 	.short	0x0006
        /*00a2*/ 	.short	0x0020
        /*00a4*/ 	.byte	0x00, 0xf0, 0x11, 0x00


	//----- nvinfo : EIATTR_KPARAM_INFO
	.align		4
.L_229:
        /*00a8*/ 	.byte	0x04, 0x17
        /*00aa*/ 	.short	(.L_231 - .L_230)
.L_230:
        /*00ac*/ 	.word	0x00000000
        /*00b0*/ 	.short	0x0005
        /*00b2*/ 	.short	0x001c
        /*00b4*/ 	.byte	0x00, 0xf0, 0x11, 0x00


	//----- nvinfo : EIATTR_KPARAM_INFO
	.align		4
.L_231:
        /*00b8*/ 	.byte	0x04, 0x17
        /*00ba*/ 	.short	(.L_233 - .L_232)
.L_232:
        /*00bc*/ 	.word	0x00000000
        /*00c0*/ 	.short	0x0004
        /*00c2*/ 	.short	0x0018
        /*00c4*/ 	.byte	0x00, 0xf0, 0x11, 0x00


	//----- nvinfo : EIATTR_KPARAM_INFO
	.align		4
.L_233:
        /*00c8*/ 	.byte	0x04, 0x17
        /*00ca*/ 	.short	(.L_235 - .L_234)
.L_234:
        /*00cc*/ 	.word	0x00000000
        /*00d0*/ 	.short	0x0003
        /*00d2*/ 	.short	0x0014
        /*00d4*/ 	.byte	0x00, 0xf0, 0x11, 0x00


	//----- nvinfo : EIATTR_KPARAM_INFO
	.align		4
.L_235:
        /*00d8*/ 	.byte	0x04, 0x17
        /*00da*/ 	.short	(.L_237 - .L_236)
.L_236:
        /*00dc*/ 	.word	0x00000000
        /*00e0*/ 	.short	0x0002
        /*00e2*/ 	.short	0x0010
        /*00e4*/ 	.byte	0x00, 0xf0, 0x11, 0x00


	//----- nvinfo : EIATTR_KPARAM_INFO
	.align		4
.L_237:
        /*00e8*/ 	.byte	0x04, 0x17
        /*00ea*/ 	.short	(.L_239 - .L_238)
.L_238:
        /*00ec*/ 	.word	0x00000000
        /*00f0*/ 	.short	0x0001
        /*00f2*/ 	.short	0x0008
        /*00f4*/ 	.byte	0x00, 0xf5, 0x21, 0x00


	//----- nvinfo : EIATTR_KPARAM_INFO
	.align		4
.L_239:
        /*00f8*/ 	.byte	0x04, 0x17
        /*00fa*/ 	.short	(.L_241 - .L_240)
.L_240:
        /*00fc*/ 	.word	0x00000000
        /*0100*/ 	.short	0x0000
        /*0102*/ 	.short	0x0000
        /*0104*/ 	.byte	0x00, 0xf5, 0x21, 0x00


	//----- nvinfo : EIATTR_SPARSE_MMA_MASK
	.align		4
.L_241:
        /*0108*/ 	.byte	0x03, 0x50
        /*010a*/ 	.short	0x0000


	//----- nvinfo : EIATTR_MAXREG_COUNT
	.align		4
        /*010c*/ 	.byte	0x03, 0x1b
        /*010e*/ 	.short	0x00ff


	//----- nvinfo : EIATTR_MERCURY_ISA_VERSION
	.align		4
        /*0110*/ 	.byte	0x03, 0x5f
        /*0112*/ 	.short	0x0101


	//----- nvinfo : EIATTR_VRC_CTA_INIT_COUNT
	.align		4
        /*0114*/ 	.byte	0x02, 0x4a
	.zero		1
	.zero		1


	//----- nvinfo : EIATTR_EXIT_INSTR_OFFSETS
	.align		4
        /*0118*/ 	.byte	0x04, 0x1c
        /*011a*/ 	.short	(.L_243 - .L_242)


	//   ....[0]....
.L_242:
        /*011c*/ 	.word	0x000000e0


	//   ....[1]....
        /*0120*/ 	.word	0x00000ac0


	//----- nvinfo : EIATTR_CBANK_PARAM_SIZE
	.align		4
.L_243:
        /*0124*/ 	.byte	0x03, 0x19
        /*0126*/ 	.short	0x0048


	//----- nvinfo : EIATTR_PARAM_CBANK
	.align		4
        /*0128*/ 	.byte	0x04, 0x0a
        /*012a*/ 	.short	(.L_245 - .L_244)
	.align		4
.L_244:
        /*012c*/ 	.word	index@(.nv.constant0._ZN8pygpukit3ops2nn17im2col_f32_kernelEPKfPfiiiiiiiiiiiiii)
        /*0130*/ 	.short	0x0380
        /*0132*/ 	.short	0x0048


	//----- nvinfo : EIATTR_SW_WAR
	.align		4
.L_245:
        /*0134*/ 	.byte	0x04, 0x36
        /*0136*/ 	.short	(.L_247 - .L_246)
.L_246:
        /*0138*/ 	.word	0x00000008
.L_247:


//--------------------- .nv.callgraph             --------------------------
	.section	.nv.callgraph,"",@"SHT_CUDA_CALLGRAPH"
	.align	4
	.sectionentsize	8
	.align		4
        /*0000*/ 	.word	0x00000000
	.align		4
        /*0004*/ 	.word	0xffffffff
	.align		4
        /*0008*/ 	.word	0x00000000
	.align		4
        /*000c*/ 	.word	0xfffffffe
	.align		4
        /*0010*/ 	.word	0x00000000
	.align		4
        /*0014*/ 	.word	0xfffffffd
	.align		4
        /*0018*/ 	.word	0x00000000
	.align		4
        /*001c*/ 	.word	0xfffffffc


//--------------------- .text._ZN8pygpukit3ops2nn22conv2d_1x1_bf16_kernelEPK13__nv_bfloat16S4_S4_PS2_iiiii --------------------------
	.section	.text._ZN8pygpukit3ops2nn22conv2d_1x1_bf16_kernelEPK13__nv_bfloat16S4_S4_PS2_iiiii,"ax",@progbits
	.align	128
        .global         _ZN8pygpukit3ops2nn22conv2d_1x1_bf16_kernelEPK13__nv_bfloat16S4_S4_PS2_iiiii
        .type           _ZN8pygpukit3ops2nn22conv2d_1x1_bf16_kernelEPK13__nv_bfloat16S4_S4_PS2_iiiii,@function
        .size           _ZN8pygpukit3ops2nn22conv2d_1x1_bf16_kernelEPK13__nv_bfloat16S4_S4_PS2_iiiii,(.L_x_35 - _ZN8pygpukit3ops2nn22conv2d_1x1_bf16_kernelEPK13__nv_bfloat16S4_S4_PS2_iiiii)
        .other          _ZN8pygpukit3ops2nn22conv2d_1x1_bf16_kernelEPK13__nv_bfloat16S4_S4_PS2_iiiii,@"STO_CUDA_ENTRY STV_DEFAULT"
_ZN8pygpukit3ops2nn22conv2d_1x1_bf16_kernelEPK13__nv_bfloat16S4_S4_PS2_iiiii:
.text._ZN8pygpukit3ops2nn22conv2d_1x1_bf16_kernelEPK13__nv_bfloat16S4_S4_PS2_iiiii:
[----:B------:R-:W-:Y:S01]  /*0000*/  LDC R1, c[0x0][0x37c] ;  /* 0x0000df00ff017b82 */ /* 0x000fe20000000800 */
[----:B------:R-:W0:Y:S07]  /*0010*/  S2R R4, SR_TID.X ;  /* 0x0000000000047919 */ /* 0x000e2e0000002100 */
[----:B------:R-:W1:Y:S01]  /*0020*/  LDC.64 R12, c[0x0][0x3a8] ;  /* 0x0000ea00ff0c7b82 */ /* 0x000e620000000a00 */
[----:B------:R-:W1:Y:S07]  /*0030*/  LDCU UR5, c[0x0][0x3a0] ;  /* 0x00007400ff0577ac */ /* 0x000e6e0008000800 */
[----:B------:R-:W0:Y:S08]  /*0040*/  S2UR UR4, SR_CTAID.X ;  /* 0x00000000000479c3 */ /* 0x000e300000002500 */
[----:B------:R-:W0:Y:S08]  /*0050*/  LDC R5, c[0x0][0x360] ;  /* 0x0000d800ff057b82 */ /* 0x000e300000000800 */
[----:B------:R-:W2:Y:S01]  /*0060*/  LDC R0, c[0x0][0x3b0] ;  /* 0x0000ec00ff007b82 */ /* 0x000ea20000000800 */
[----:B-1----:R-:W-:-:S04]  /*0070*/  IMAD R2, R12, UR5, RZ ;  /* 0x000000050c027c24 */ /* 0x002fc8000f8e02ff */
[----:B------:R-:W-:Y:S02]  /*0080*/  IMAD R3, R2, R13, RZ ;  /* 0x0000000d02037224 */ /* 0x000fe400078e02ff */
[----:B0-----:R-:W-:Y:S02]  /*0090*/  IMAD R5, R5, UR4, R4 ;  /* 0x0000000405057c24 */ /* 0x001fe4000f8e0204 */
[----:B--2---:R-:W-:-:S05]  /*00a0*/  IMAD R2, R3, R0, RZ ;  /* 0x0000000003027224 */ /* 0x004fca00078e02ff */
[----:B------:R-:W-:-:S13]  /*00b0*/  ISETP.GE.AND P0, PT, R5, R2, PT ;  /* 0x000000020500720c */ /* 0x000fda0003f06270 */
[----:B------:R-:W-:Y:S05]  /*00c0*/  @P0 EXIT ;  /* 0x000000000000094d */ /* 0x000fea0003800000 */
[----:B------:R-:W-:Y:S01]  /*00d0*/  IABS R10, R0 ;  /* 0x00000000000a7213 */ /* 0x000fe20000000000 */
[----:B------:R-:W-:Y:S01]  /*00e0*/  HFMA2 R2, -RZ, RZ, 0, 0 ;  /* 0x00000000ff027431 */ /* 0x000fe200000001ff */
[----:B------:R-:W-:Y:S01]  /*00f0*/  IABS R8, R13 ;  /* 0x0000000d00087213 */ /* 0x000fe20000000000 */
[----:B------:R-:W0:Y:S01]  /*0100*/  LDCU.64 UR4, c[0x0][0x390] ;  /* 0x00007200ff0477ac */ /* 0x000e220008000a00 */
[----:B------:R-:W1:Y:S01]  /*0110*/  I2F.RP R4, R10 ;  /* 0x0000000a00047306 */ /* 0x000e620000209400 */
[----:B------:R-:W-:Y:S01]  /*0120*/  IABS R9, R5 ;  /* 0x0000000500097213 */ /* 0x000fe20000000000 */
[----:B------:R-:W2:Y:S06]  /*0130*/  LDCU.64 UR8, c[0x0][0x358] ;  /* 0x00006b00ff0877ac */ /* 0x000eac0008000a00 */
[----:B-1----:R-:W1:Y:S02]  /*0140*/  MUFU.RCP R4, R4 ;  /* 0x0000000400047308 */ /* 0x002e640000001000 */
[----:B-1----:R-:W-:-:S06]  /*0150*/  IADD3 R3, PT, PT, R4, 0xffffffe, RZ ;  /* 0x0ffffffe04037810 */ /* 0x002fcc0007ffe0ff */
[----:B------:R-:W1:Y:S02]  /*0160*/  F2I.FTZ.U32.TRUNC.NTZ R3, R3 ;  /* 0x0000000300037305 */ /* 0x000e64000021f000 */
[----:B-1----:R-:W-:-:S05]  /*0170*/  IADD3 R7, PT, PT, RZ, -R3, RZ ;  /* 0x80000003ff077210 */ /* 0x002fca0007ffe0ff */
[----:B------:R-:W-:-:S04]  /*0180*/  IMAD R7, R7, R10, RZ ;  /* 0x0000000a07077224 */ /* 0x000fc800078e02ff */
[----:B------:R-:W-:Y:S01]  /*0190*/  IMAD.HI.U32 R6, R3, R7, R2 ;  /* 0x0000000703067227 */ /* 0x000fe200078e0002 */
[----:B------:R-:W-:-:S04]  /*01a0*/  MOV R2, R8 ;  /* 0x0000000800027202 */ /* 0x000fc80000000f00 */
[----:B------:R-:W1:Y:S01]  /*01b0*/  I2F.RP R4, R2 ;  /* 0x0000000200047306 */ /* 0x000e620000209400 */
[----:B------:R-:W-:-:S05]  /*01c0*/  IMAD.HI.U32 R6, R6, R9, RZ ;  /* 0x0000000906067227 */ /* 0x000fca00078e00ff */
[----:B------:R-:W-:-:S05]  /*01d0*/  IADD3 R3, PT, PT, -R6, RZ, RZ ;  /* 0x000000ff06037210 */ /* 0x000fca0007ffe1ff */
[C---:B------:R-:W-:Y:S01]  /*01e0*/  IMAD R3, R10.reuse, R3, R9 ;  /* 0x000000030a037224 */ /* 0x040fe200078e0209 */
[----:B-1----:R-:W1:Y:S04]  /*01f0*/  MUFU.RCP R4, R4 ;  /* 0x0000000400047308 */ /* 0x002e680000001000 */
[----:B------:R-:W-:-:S13]  /*0200*/  ISETP.GT.U32.AND P1, PT, R10, R3, PT ;  /* 0x000000030a00720c */ /* 0x000fda0003f24070 */
[----:B------:R-:W-:Y:S01]  /*0210*/  @!P1 IMAD.IADD R3, R3, 0x1, -R10 ;  /* 0x0000000103039824 */ /* 0x000fe200078e0a0a */
[----:B------:R-:W-:Y:S02]  /*0220*/  @!P1 IADD3 R6, PT, PT, R6, 0x1, RZ ;  /* 0x0000000106069810 */ /* 0x000fe40007ffe0ff */
[----:B-1----:R-:W-:Y:S02]  /*0230*/  IADD3 R8, PT, PT, R4, 0xffffffe, RZ ;  /* 0x0ffffffe04087810 */ /* 0x002fe40007ffe0ff */
[----:B------:R-:W-:Y:S02]  /*0240*/  ISETP.GE.U32.AND P0, PT, R3, R10, PT ;  /* 0x0000000a0300720c */ /* 0x000fe40003f06070 */
[----:B------:R-:W-:Y:S01]  /*0250*/  LOP3.LUT R3, R5, R0, RZ, 0x3c, !PT ;  /* 0x0000000005037212 */ /* 0x000fe200078e3cff */
[----:B------:R1:W3:Y:S01]  /*0260*/  F2I.FTZ.U32.TRUNC.NTZ R9, R8 ;  /* 0x0000000800097305 */ /* 0x0002e2000021f000 */
[----:B------:R-:W-:Y:S02]  /*0270*/  ISETP.NE.AND P1, PT, R0, RZ, PT ;  /* 0x000000ff0000720c */ /* 0x000fe40003f25270 */
[----:B------:R-:W-:-:S02]  /*0280*/  ISETP.GE.AND P2, PT, R3, RZ, PT ;  /* 0x000000ff0300720c */ /* 0x000fc40003f46270 */
[----:B------:R-:W-:Y:S01]  /*0290*/  IABS R3, R12 ;  /* 0x0000000c00037213 */ /* 0x000fe20000000000 */
[----:B-1----:R-:W-:-:S04]  /*02a0*/  IMAD.MOV.U32 R8, RZ, RZ, RZ ;  /* 0x000000ffff087224 */ /* 0x002fc800078e00ff */
[----:B------:R-:W-:Y:S02]  /*02b0*/  @P0 IADD3 R6, PT, PT, R6, 0x1, RZ ;  /* 0x0000000106060810 */ /* 0x000fe40007ffe0ff */
[----:B---3--:R-:W-:-:S04]  /*02c0*/  IADD3 R7, PT, PT, RZ, -R9, RZ ;  /* 0x80000009ff077210 */ /* 0x008fc80007ffe0ff */
[----:B------:R-:W-:Y:S02]  /*02d0*/  @!P2 IADD3 R6, PT, PT, -R6, RZ, RZ ;  /* 0x000000ff0606a210 */ /* 0x000fe40007ffe1ff */
[----:B------:R-:W-:Y:S01]  /*02e0*/  @!P1 LOP3.LUT R6, RZ, R0, RZ, 0x33, !PT ;  /* 0x00000000ff069212 */ /* 0x000fe200078e33ff */
[----:B------:R-:W-:-:S03]  /*02f0*/  IMAD R7, R7, R2, RZ ;  /* 0x0000000207077224 */ /* 0x000fc600078e02ff */
[----:B------:R-:W-:Y:S01]  /*0300*/  IABS R4, R6 ;  /* 0x0000000600047213 */ /* 0x000fe20000000000 */
[----:B------:R-:W-:-:S03]  /*0310*/  IMAD.HI.U32 R8, R9, R7, R8 ;  /* 0x0000000709087227 */ /* 0x000fc600078e0008 */
[----:B------:R-:W-:Y:S02]  /*0320*/  MOV R7, R4 ;  /* 0x0000000400077202 */ /* 0x000fe40000000f00 */
[----:B------:R-:W1:Y:S03]  /*0330*/  I2F.RP R4, R3 ;  /* 0x0000000300047306 */ /* 0x000e660000209400 */
[----:B------:R-:W-:-:S05]  /*0340*/  IMAD.HI.U32 R8, R8, R7, RZ ;  /* 0x0000000708087227 */ /* 0x000fca00078e00ff */
[----:B------:R-:W-:-:S05]  /*0350*/  IADD3 R9, PT, PT, -R8, RZ, RZ ;  /* 0x000000ff08097210 */ /* 0x000fca0007ffe1ff */
[C---:B------:R-:W-:Y:S01]  /*0360*/  IMAD R7, R2.reuse, R9, R7 ;  /* 0x0000000902077224 */ /* 0x040fe200078e0207 */
[----:B-1----:R-:W1:Y:S04]  /*0370*/  MUFU.RCP R4, R4 ;  /* 0x0000000400047308 */ /* 0x002e680000001000 */
[----:B------:R-:W-:-:S13]  /*0380*/  ISETP.GT.U32.AND P1, PT, R2, R7, PT ;  /* 0x000000070200720c */ /* 0x000fda0003f24070 */
[-C--:B------:R-:W-:Y:S02]  /*0390*/  @!P1 IADD3 R7, PT, PT, R7, -R2.reuse, RZ ;  /* 0x8000000207079210 */ /* 0x080fe40007ffe0ff */
[----:B-1----:R-:W-:Y:S02]  /*03a0*/  IADD3 R9, PT, PT, R4, 0xffffffe, RZ ;  /* 0x0ffffffe04097810 */ /* 0x002fe40007ffe0ff */
[----:B------:R-:W-:Y:S02]  /*03b0*/  ISETP.GE.U32.AND P0, PT, R7, R2, PT ;  /* 0x000000020700720c */ /* 0x000fe40003f06070 */
[----:B------:R-:W-:Y:S02]  /*03c0*/  LOP3.LUT R2, R6, R13, RZ, 0x3c, !PT ;  /* 0x0000000d06027212 */ /* 0x000fe400078e3cff */
[----:B------:R-:W1:Y:S01]  /*03d0*/  F2I.FTZ.U32.TRUNC.NTZ R9, R9 ;  /* 0x0000000900097305 */ /* 0x000e62000021f000 */
[----:B------:R-:W-:Y:S02]  /*03e0*/  @!P1 IADD3 R8, PT, PT, R8, 0x1, RZ ;  /* 0x0000000108089810 */ /* 0x000fe40007ffe0ff */
[----:B------:R-:W-:-:S02]  /*03f0*/  ISETP.GE.AND P2, PT, R2, RZ, PT ;  /* 0x000000ff0200720c */ /* 0x000fc40003f46270 */
[----:B------:R-:W-:-:S04]  /*0400*/  ISETP.NE.AND P1, PT, R13, RZ, PT ;  /* 0x000000ff0d00720c */ /* 0x000fc80003f25270 */
[----:B------:R-:W-:Y:S01]  /*0410*/  @P0 VIADD R8, R8, 0x1 ;  /* 0x0000000108080836 */ /* 0x000fe20000000000 */
[----:B0-----:R-:W-:-:S04]  /*0420*/  ISETP.NE.U32.AND P0, PT, RZ, UR4, PT ;  /* 0x00000004ff007c0c */ /* 0x001fc8000bf05070 */
[----:B------:R-:W-:Y:S01]  /*0430*/  MOV R11, R8 ;  /* 0x00000008000b7202 */ /* 0x000fe20000000f00 */
[----:B------:R-:W-:Y:S01]  /*0440*/  HFMA2 R8, -RZ, RZ, 0, 0 ;  /* 0x00000000ff087431 */ /* 0x000fe200000001ff */
[----:B-1----:R-:W-:Y:S02]  /*0450*/  IADD3 R2, PT, PT, RZ, -R9, RZ ;  /* 0x80000009ff027210 */ /* 0x002fe40007ffe0ff */
[----:B------:R-:W-:Y:S02]  /*0460*/  @!P2 IADD3 R11, PT, PT, -R11, RZ, RZ ;  /* 0x000000ff0b0ba210 */ /* 0x000fe40007ffe1ff */
[----:B------:R-:W-:Y:S01]  /*0470*/  @!P1 LOP3.LUT R11, RZ, R13, RZ, 0x33, !PT ;  /* 0x0000000dff0b9212 */ /* 0x000fe200078e33ff */
[----:B------:R-:W-:Y:S01]  /*0480*/  IMAD R7, R2, R3, RZ ;  /* 0x0000000302077224 */ /* 0x000fe200078e02ff */
[----:B------:R-:W-:Y:S01]  /*0490*/  ISETP.NE.AND.EX P0, PT, RZ, UR5, PT, P0 ;  /* 0x00000005ff007c0c */ /* 0x000fe2000bf05300 */
[----:B------:R-:W0:Y:S01]  /*04a0*/  LDCU UR5, c[0x0][0x3a4] ;  /* 0x00007480ff0577ac */ /* 0x000e220008000800 */
[----:B------:R-:W-:Y:S01]  /*04b0*/  IABS R4, R11 ;  /* 0x0000000b00047213 */ /* 0x000fe20000000000 */
[----:B------:R-:W-:-:S06]  /*04c0*/  IMAD.HI.U32 R8, R9, R7, R8 ;  /* 0x0000000709087227 */ /* 0x000fcc00078e0008 */
[----:B------:R-:W-:-:S04]  /*04d0*/  IMAD.HI.U32 R2, R8, R4, RZ ;  /* 0x0000000408027227 */ /* 0x000fc800078e00ff */
[----:B------:R-:W1:Y:S01]  /*04e0*/  @P0 LDC.64 R8, c[0x0][0x390] ;  /* 0x0000e400ff080b82 */ /* 0x000e620000000a00 */
[----:B------:R-:W-:-:S05]  /*04f0*/  IADD3 R7, PT, PT, -R2, RZ, RZ ;  /* 0x000000ff02077210 */ /* 0x000fca0007ffe1ff */
[----:B------:R-:W-:-:S05]  /*0500*/  IMAD R4, R3, R7, R4 ;  /* 0x0000000703047224 */ /* 0x000fca00078e0204 */
[----:B------:R-:W-:-:S13]  /*0510*/  ISETP.GT.U32.AND P2, PT, R3, R4, PT ;  /* 0x000000040300720c */ /* 0x000fda0003f44070 */
[----:B------:R-:W-:Y:S01]  /*0520*/  @!P2 IMAD.IADD R4, R4, 0x1, -R3 ;  /* 0x000000010404a824 */ /* 0x000fe200078e0a03 */
[----:B------:R-:W-:Y:S02]  /*0530*/  @!P2 IADD3 R2, PT, PT, R2, 0x1, RZ ;  /* 0x000000010202a810 */ /* 0x000fe40007ffe0ff */
[----:B------:R-:W-:Y:S02]  /*0540*/  ISETP.NE.AND P2, PT, R12, RZ, PT ;  /* 0x000000ff0c00720c */ /* 0x000fe40003f45270 */
[----:B------:R-:W-:Y:S02]  /*0550*/  ISETP.GE.U32.AND P1, PT, R4, R3, PT ;  /* 0x000000030400720c */ /* 0x000fe40003f26070 */
[----:B------:R-:W-:-:S04]  /*0560*/  LOP3.LUT R3, R11, R12, RZ, 0x3c, !PT ;  /* 0x0000000c0b037212 */ /* 0x000fc800078e3cff */
[----:B------:R-:W-:-:S07]  /*0570*/  ISETP.GE.AND P3, PT, R3, RZ, PT ;  /* 0x000000ff0300720c */ /* 0x000fce0003f66270 */
[----:B------:R-:W-:-:S06]  /*0580*/  @P1 IADD3 R2, PT, PT, R2, 0x1, RZ ;  /* 0x0000000102021810 */ /* 0x000fcc0007ffe0ff */
[----:B------:R-:W-:Y:S02]  /*0590*/  @!P3 IADD3 R2, PT, PT, -R2, RZ, RZ ;  /* 0x000000ff0202b210 */ /* 0x000fe40007ffe1ff */
[----:B------:R-:W-:-:S04]  /*05a0*/  @!P2 LOP3.LUT R2, RZ, R12, RZ, 0x33, !PT ;  /* 0x0000000cff02a212 */ /* 0x000fc800078e33ff */
[----:B------:R-:W-:-:S05]  /*05b0*/  IADD3 R3, PT, PT, -R2, RZ, RZ ;  /* 0x000000ff02037210 */ /* 0x000fca0007ffe1ff */
[----:B------:R-:W-:-:S04]  /*05c0*/  IMAD R3, R12, R3, R11 ;  /* 0x000000030c037224 */ /* 0x000fc800078e020b */
[----:B-1----:R-:W-:-:S06]  /*05d0*/  @P0 IMAD.WIDE R8, R3, 0x2, R8 ;  /* 0x0000000203080825 */ /* 0x002fcc00078e0208 */
[----:B--2---:R-:W2:Y:S01]  /*05e0*/  @P0 LDG.E.U16.CONSTANT R8, desc[UR8][R8.64] ;  /* 0x0000000808080981 */ /* 0x004ea2000c1e9500 */
[----:B0-----:R-:W-:Y:S01]  /*05f0*/  UISETP.GE.AND UP0, UPT, UR5, 0x1, UPT ;  /* 0x000000010500788c */ /* 0x001fe2000bf06270 */
[----:B------:R-:W-:Y:S01]  /*0600*/  IADD3 R4, PT, PT, -R6, RZ, RZ ;  /* 0x000000ff06047210 */ /* 0x000fe20007ffe1ff */
[----:B------:R-:W-:Y:S01]  /*0610*/  IMAD.MOV R7, RZ, RZ, -R11 ;  /* 0x000000ffff077224 */ /* 0x000fe200078e0a0b */
[----:B------:R-:W-:-:S03]  /*0620*/  MOV R18, RZ ;  /* 0x000000ff00127202 */ /* 0x000fc60000000f00 */
[----:B------:R-:W-:Y:S02]  /*0630*/  IMAD R5, R0, R4, R5 ;  /* 0x0000000400057224 */ /* 0x000fe400078e0205 */
[----:B------:R-:W-:Y:S01]  /*0640*/  IMAD R6, R13, R7, R6 ;  /* 0x000000070d067224 */ /* 0x000fe200078e0206 */
[----:B--2---:R-:W-:Y:S01]  /*0650*/  @P0 SHF.L.U32 R18, R8, 0x10, RZ ;  /* 0x0000001008120819 */ /* 0x004fe200000006ff */
[----:B------:R-:W-:Y:S06]  /*0660*/  BRA.U !UP0, `(.L_x_0) ;  /* 0x0000000908d47547 */ /* 0x000fec000b800000 */
[----:B------:R-:W-:Y:S02]  /*0670*/  UISETP.GE.U32.AND UP0, UPT, UR5, 0x8, UPT ;  /* 0x000000080500788c */ /* 0x000fe4000bf06070 */
[----:B------:R-:W-:Y:S01]  /*0680*/  IMAD R8, R2, UR5, RZ ;  /* 0x0000000502087c24 */ /* 0x000fe2000f8e02ff */
[----:B------:R-:W-:Y:S01]  /*0690*/  UMOV UR4, URZ ;  /* 0x000000ff00047c82 */ /* 0x000fe20008000000 */
[----:B------:R-:W-:-:S05]  /*06a0*/  IMAD R7, R3, UR5, RZ ;  /* 0x0000000503077c24 */ /* 0x000fca000f8e02ff */
[----:B------:R-:W-:Y:S05]  /*06b0*/  BRA.U !UP0, `(.L_x_1) ;  /* 0x00000005086c7547 */ /* 0x000fea000b800000 */
[CC--:B------:R-:W-:Y:S01]  /*06c0*/  IMAD R21, R8.reuse, R13.reuse, R13 ;  /* 0x0000000d08157224 */ /* 0x0c0fe200078e020d */
[----:B------:R-:W-:Y:S01]  /*06d0*/  IADD3 R4, PT, PT, R8, 0x7, RZ ;  /* 0x0000000708047810 */ /* 0x000fe20007ffe0ff */
[-C--:B------:R-:W-:Y:S01]  /*06e0*/  IMAD R11, R2, R13.reuse, RZ ;  /* 0x0000000d020b7224 */ /* 0x080fe200078e02ff */
[C---:B------:R-:W-:Y:S01]  /*06f0*/  IADD3 R14, PT, PT, R8.reuse, 0x6, RZ ;  /* 0x00000006080e7810 */ /* 0x040fe20007ffe0ff */
[C---:B------:R-:W-:Y:S01]  /*0700*/  VIADD R16, R8.reuse, 0x4 ;  /* 0x0000000408107836 */ /* 0x040fe20000000000 */
[C---:B------:R-:W-:Y:S01]  /*0710*/  IADD3 R15, PT, PT, R8.reuse, 0x5, RZ ;  /* 0x00000005080f7810 */ /* 0x040fe20007ffe0ff */
[--C-:B------:R-:W-:Y:S01]  /*0720*/  IMAD R11, R11, UR5, R6.reuse ;  /* 0x000000050b0b7c24 */ /* 0x100fe2000f8e0206 */
[----:B------:R-:W-:Y:S01]  /*0730*/  IADD3 R17, PT, PT, R8, 0x3, RZ ;  /* 0x0000000308117810 */ /* 0x000fe20007ffe0ff */
[-CC-:B------:R-:W-:Y:S01]  /*0740*/  IMAD R4, R4, R13.reuse, R6.reuse ;  /* 0x0000000d04047224 */ /* 0x180fe200078e0206 */
[----:B------:R-:W-:Y:S01]  /*0750*/  IADD3 R19, PT, PT, R8, 0x2, RZ ;  /* 0x0000000208137810 */ /* 0x000fe20007ffe0ff */
[--C-:B------:R-:W-:Y:S01]  /*0760*/  IMAD R14, R14, R13, R6.reuse ;  /* 0x0000000d0e0e7224 */ /* 0x100fe200078e0206 */
[----:B------:R-:W-:Y:S01]  /*0770*/  IADD3 R21, PT, PT, R6, R21, RZ ;  /* 0x0000001506157210 */ /* 0x000fe20007ffe0ff */
[-CC-:B------:R-:W-:Y:S01]  /*0780*/  IMAD R15, R15, R13.reuse, R6.reuse ;  /* 0x0000000d0f0f7224 */ /* 0x180fe200078e0206 */
[----:B------:R-:W-:Y:S01]  /*0790*/  ULOP3.LUT UR4, UR5, 0x7ffffff8, URZ, 0xc0, !UPT ;  /* 0x7ffffff805047892 */ /* 0x000fe2000f8ec0ff */
[--C-:B------:R-:W-:Y:S01]  /*07a0*/  IMAD R16, R16, R13, R6.reuse ;  /* 0x0000000d10107224 */ /* 0x100fe200078e0206 */
[----:B------:R-:W-:Y:S01]  /*07b0*/  MOV R10, R7 ;  /* 0x00000007000a7202 */ /* 0x000fe20000000f00 */
[-CC-:B------:R-:W-:Y:S01]  /*07c0*/  IMAD R17, R17, R13.reuse, R6.reuse ;  /* 0x0000000d11117224 */ /* 0x180fe200078e0206 */
[----:B------:R-:W-:Y:S01]  /*07d0*/  UIADD3 UR6, UPT, UPT, -UR4, URZ, URZ ;  /* 0x000000ff04067290 */ /* 0x000fe2000fffe1ff */
[----:B------:R-:W-:-:S02]  /*07e0*/  IMAD R19, R19, R13, R6 ;  /* 0x0000000d13137224 */ /* 0x000fc400078e0206 */
[-C--:B------:R-:W-:Y:S02]  /*07f0*/  IMAD R9, R13, R0.reuse, RZ ;  /* 0x000000000d097224 */ /* 0x080fe400078e02ff */
[-CC-:B------:R-:W-:Y:S02]  /*0800*/  IMAD R11, R11, R0.reuse, R5.reuse ;  /* 0x000000000b0b7224 */ /* 0x180fe400078e0205 */
[-CC-:B------:R-:W-:Y:S02]  /*0810*/  IMAD R4, R4, R0.reuse, R5.reuse ;  /* 0x0000000004047224 */ /* 0x180fe400078e0205 */
[-CC-:B------:R-:W-:Y:S02]  /*0820*/  IMAD R22, R14, R0.reuse, R5.reuse ;  /* 0x000000000e167224 */ /* 0x180fe400078e0205 */
[-CC-:B------:R-:W-:Y:S02]  /*0830*/  IMAD R23, R15, R0.reuse, R5.reuse ;  /* 0x000000000f177224 */ /* 0x180fe400078e0205 */
[----:B------:R-:W-:-:S02]  /*0840*/  IMAD R24, R16, R0, R5 ;  /* 0x0000000010187224 */ /* 0x000fc400078e0205 */
[-CC-:B------:R-:W-:Y:S02]  /*0850*/  IMAD R25, R17, R0.reuse, R5.reuse ;  /* 0x0000000011197224 */ /* 0x180fe400078e0205 */
[-CC-:B------:R-:W-:Y:S02]  /*0860*/  IMAD R26, R19, R0.reuse, R5.reuse ;  /* 0x00000000131a7224 */ /* 0x180fe400078e0205 */
[----:B------:R-:W-:-:S07]  /*0870*/  IMAD R27, R21, R0, R5 ;  /* 0x00000000151b7224 */ /* 0x000fce00078e0205 */
.L_x_2:
[----:B------:R-:W0:Y:S08]  /*0880*/  LDC.64 R14, c[0x0][0x380] ;  /* 0x0000e000ff0e7b82 */ /* 0x000e300000000a00 */
[----:B------:R-:W1:Y:S01]  /*0890*/  LDC.64 R16, c[0x0][0x388] ;  /* 0x0000e200ff107b82 */ /* 0x000e620000000a00 */
[----:B0-----:R-:W-:-:S06]  /*08a0*/  IMAD.WIDE R20, R11, 0x2, R14 ;  /* 0x000000020b147825 */ /* 0x001fcc00078e020e */
[----:B------:R-:W2:Y:S01]  /*08b0*/  LDG.E.U16.CONSTANT R20, desc[UR8][R20.64] ;  /* 0x0000000814147981 */ /* 0x000ea2000c1e9500 */
[----:B-1----:R-:W-:-:S05]  /*08c0*/  IMAD.WIDE R16, R10, 0x2, R16 ;  /* 0x000000020a107825 */ /* 0x002fca00078e0210 */
[----:B------:R-:W3:Y:S01]  /*08d0*/  LDG.E.U16.CONSTANT R28, desc[UR8][R16.64] ;  /* 0x00000008101c7981 */ /* 0x000ee2000c1e9500 */
[----:B--2---:R-:W-:Y:S01]  /*08e0*/  SHF.L.U32 R19, R20, 0x10, RZ ;  /* 0x0000001014137819 */ /* 0x004fe200000006ff */
[----:B---3--:R-:W-:-:S04]  /*08f0*/  IMAD.U32 R28, R28, 0x10000, RZ ;  /* 0x000100001c1c7824 */ /* 0x008fc800078e00ff */
[----:B------:R-:W-:Y:S01]  /*0900*/  FFMA R28, R19, R28, R18 ;  /* 0x0000001c131c7223 */ /* 0x000fe20000000012 */
[----:B------:R-:W-:-:S06]  /*0910*/  IMAD.WIDE R18, R27, 0x2, R14 ;  /* 0x000000021b127825 */ /* 0x000fcc00078e020e */
[----:B------:R-:W2:Y:S01]  /*0920*/  LDG.E.U16.CONSTANT R18, desc[UR8][R18.64] ;  /* 0x0000000812127981 */ /* 0x000ea2000c1e9500 */
[----:B------:R-:W-:-:S06]  /*0930*/  IMAD.WIDE R20, R26, 0x2, R14 ;  /* 0x000000021a147825 */ /* 0x000fcc00078e020e */
[----:B------:R-:W3:Y:S04]  /*0940*/  LDG.E.U16.CONSTANT R20, desc[UR8][R20.64] ;  /* 0x0000000814147981 */ /* 0x000ee8000c1e9500 */
[----:B------:R-:W4:Y:S01]  /*0950*/  LDG.E.U16.CONSTANT R19, desc[UR8][R16.64+0x2] ;  /* 0x0000020810137981 */ /* 0x000f22000c1e9500 */
[----:B--2---:R-:W-:-:S03]  /*0960*/  SHF.L.U32 R29, R18, 0x10, RZ ;  /* 0x00000010121d7819 */ /* 0x004fc600000006ff */
[----:B------:R-:W2:Y:S01]  /*0970*/  LDG.E.U16.CONSTANT R18, desc[UR8][R16.64+0x4] ;  /* 0x0000040810127981 */ /* 0x000ea2000c1e9500 */
[----:B----4-:R-:W-:-:S05]  /*0980*/  SHF.L.U32 R19, R19, 0x10, RZ ;  /* 0x0000001013137819 */ /* 0x010fca00000006ff */
[----:B------:R-:W-:Y:S01]  /*0990*/  FFMA R28, R29, R19, R28 ;  /* 0x000000131d1c7223 */ /* 0x000fe2000000001c */
[----:B---3--:R-:W-:Y:S02]  /*09a0*/  SHF.L.U32 R29, R20, 0x10, RZ ;  /* 0x00000010141d7819 */ /* 0x008fe400000006ff */
[----:B--2---:R-:W-:-:S05]  /*09b0*/  SHF.L.U32 R18, R18, 0x10, RZ ;  /* 0x0000001012127819 */ /* 0x004fca00000006ff */
        /* <DEDUP_REMOVED lines=8> */
[----:B----4-:R-:W-:-:S04]  /*0a40*/  IMAD.U32 R19, R19, 0x10000, RZ ;  /* 0x0001000013137824 */ /* 0x010fc800078e00ff */
[----:B------:R-:W-:Y:S01]  /*0a50*/  FFMA R28, R29, R19, R28 ;  /* 0x000000131d1c7223 */ /* 0x000fe2000000001c */
[----:B---3--:R-:W-:Y:S02]  /*0a60*/  SHF.L.U32 R29, R20, 0x10, RZ ;  /* 0x00000010141d7819 */ /* 0x008fe400000006ff */
[----:B--2---:R-:W-:-:S05]  /*0a70*/  SHF.L.U32 R18, R18, 0x10, RZ ;  /* 0x0000001012127819 */ /* 0x004fca00000006ff */
[----:B------:R-:W-:Y:S01]  /*0a80*/  FFMA R28, R29, R18, R28 ;  /* 0x000000121d1c7223 */ /* 0x000fe2000000001c */
[----:B------:R-:W-:-:S06]  /*0a90*/  IMAD.WIDE R18, R23, 0x2, R14 ;  /* 0x0000000217127825 */ /* 0x000fcc00078e020e */
[----:B------:R-:W2:Y:S04]  /*0aa0*/  LDG.E.U16.CONSTANT R18, desc[UR8][R18.64] ;  /* 0x0000000812127981 */ /* 0x000ea8000c1e9500 */
[----:B------:R-:W3:Y:S01]  /*0ab0*/  LDG.E.U16.CONSTANT R19, desc[UR8][R16.64+0xa] ;  /* 0x00000a0810137981 */ /* 0x000ee2000c1e9500 */
[----:B------:R-:W-:-:S04]  /*0ac0*/  IMAD.WIDE R20, R22, 0x2, R14 ;  /* 0x0000000216147825 */ /* 0x000fc800078e020e */
[----:B------:R-:W-:Y:S02]  /*0ad0*/  IMAD.WIDE R14, R4, 0x2, R14 ;  /* 0x00000002040e7825 */ /* 0x000fe400078e020e */
[----:B------:R-:W4:Y:S04]  /*0ae0*/  LDG.E.U16.CONSTANT R20, desc[UR8][R20.64] ;  /* 0x0000000814147981 */ /* 0x000f28000c1e9500 */
[----:B------:R0:W5:Y:S01]  /*0af0*/  LDG.E.U16.CONSTANT R14, desc[UR8][R14.64] ;  /* 0x000000080e0e7981 */ /* 0x000162000c1e9500 */
[----:B--2---:R-:W-:-:S03]  /*0b00*/  SHF.L.U32 R29, R18, 0x10, RZ ;  /* 0x00000010121d7819 */ /* 0x004fc600000006ff */
[----:B------:R-:W0:Y:S01]  /*0b10*/  LDG.E.U16.CONSTANT R18, desc[UR8][R16.64+0xe] ;  /* 0x00000e0810127981 */ /* 0x000e22000c1e9500 */
[----:B---3--:R-:W-:-:S05]  /*0b20*/  SHF.L.U32 R19, R19, 0x10, RZ ;  /* 0x0000001013137819 */ /* 0x008fca00000006ff */
[----:B------:R-:W-:Y:S02]  /*0b30*/  FFMA R28, R29, R19, R28 ;  /* 0x000000131d1c7223 */ /* 0x000fe4000000001c */
[----:B------:R-:W2:Y:S01]  /*0b40*/  LDG.E.U16.CONSTANT R29, desc[UR8][R16.64+0xc] ;  /* 0x00000c08101d7981 */ /* 0x000ea2000c1e9500 */
[----:B------:R-:W-:Y:S01]  /*0b50*/  UIADD3 UR6, UPT, UPT, UR6, 0x8, URZ ;  /* 0x0000000806067890 */ /* 0x000fe2000fffe0ff */
[----:B----4-:R-:W-:-:S03]  /*0b60*/  IMAD.U32 R19, R20, 0x10000, RZ ;  /* 0x0001000014137824 */ /* 0x010fc600078e00ff */
[----:B------:R-:W-:Y:S01]  /*0b70*/  UISETP.NE.AND UP0, UPT, UR6, URZ, UPT ;  /* 0x000000ff0600728c */ /* 0x000fe2000bf05270 */
[C---:B------:R-:W-:Y:S01]  /*0b80*/  LEA R11, R9.reuse, R11, 0x3 ;  /* 0x0000000b090b7211 */ /* 0x040fe200078e18ff */
[C---:B------:R-:W-:Y:S01]  /*0b90*/  IMAD R23, R9.reuse, 0x8, R23 ;  /* 0x0000000809177824 */ /* 0x040fe200078e0217 */
[C---:B------:R-:W-:Y:S02]  /*0ba0*/  LEA R4, R9.reuse, R4, 0x3 ;  /* 0x0000000409047211 */ /* 0x040fe400078e18ff */
[C---:B------:R-:W-:Y:S02]  /*0bb0*/  LEA R22, R9.reuse, R22, 0x3 ;  /* 0x0000001609167211 */ /* 0x040fe400078e18ff */
[C---:B------:R-:W-:Y:S02]  /*0bc0*/  LEA R24, R9.reuse, R24, 0x3 ;  /* 0x0000001809187211 */ /* 0x040fe400078e18ff */
[C---:B------:R-:W-:Y:S02]  /*0bd0*/  LEA R25, R9.reuse, R25, 0x3 ;  /* 0x0000001909197211 */ /* 0x040fe400078e18ff */
[----:B------:R-:W-:-:S02]  /*0be0*/  LEA R26, R9, R26, 0x3 ;  /* 0x0000001a091a7211 */ /* 0x000fc400078e18ff */
[----:B------:R-:W-:Y:S02]  /*0bf0*/  LEA R27, R9, R27, 0x3 ;  /* 0x0000001b091b7211 */ /* 0x000fe400078e18ff */
[----:B------:R-:W-:Y:S02]  /*0c00*/  IADD3 R10, PT, PT, R10, 0x8, RZ ;  /* 0x000000080a0a7810 */ /* 0x000fe40007ffe0ff */
[----:B0-----:R-:W-:Y:S02]  /*0c10*/  SHF.L.U32 R15, R18, 0x10, RZ ;  /* 0x00000010120f7819 */ /* 0x001fe400000006ff */
[----:B-----5:R-:W-:Y:S02]  /*0c20*/  SHF.L.U32 R18, R14, 0x10, RZ ;  /* 0x000000100e127819 */ /* 0x020fe400000006ff */
[----:B--2---:R-:W-:-:S05]  /*0c30*/  SHF.L.U32 R29, R29, 0x10, RZ ;  /* 0x000000101d1d7819 */ /* 0x004fca00000006ff */
[----:B------:R-:W-:-:S04]  /*0c40*/  FFMA R19, R19, R29, R28 ;  /* 0x0000001d13137223 */ /* 0x000fc8000000001c */
[----:B------:R-:W-:Y:S01]  /*0c50*/  FFMA R18, R18, R15, R19 ;  /* 0x0000000f12127223 */ /* 0x000fe20000000013 */
[----:B------:R-:W-:Y:S06]  /*0c60*/  BRA.U UP0, `(.L_x_2) ;  /* 0xfffffffd00047547 */ /* 0x000fec000b83ffff */
.L_x_1:
[----:B------:R-:W-:-:S09]  /*0c70*/  ULOP3.LUT UP0, UR6, UR5, 0x7, URZ, 0xc0, !UPT ;  /* 0x0000000705067892 */ /* 0x000fd2000f80c0ff */
[----:B------:R-:W-:Y:S05]  /*0c80*/  BRA.U !UP0, `(.L_x_0) ;  /* 0x00000005084c7547 */ /* 0x000fea000b800000 */
[----:B------:R-:W-:Y:S02]  /*0c90*/  UISETP.GE.U32.AND UP0, UPT, UR6, 0x4, UPT ;  /* 0x000000040600788c */ /* 0x000fe4000bf06070 */
[----:B------:R-:W-:-:S04]  /*0ca0*/  ULOP3.LUT UR7, UR5, 0x3, URZ, 0xc0, !UPT ;  /* 0x0000000305077892 */ /* 0x000fc8000f8ec0ff */
[----:B------:R-:W-:-:S03]  /*0cb0*/  UISETP.NE.AND UP1, UPT, UR7, URZ, UPT ;  /* 0x000000ff0700728c */ /* 0x000fc6000bf25270 */
[----:B------:R-:W-:Y:S08]  /*0cc0*/  BRA.U !UP0, `(.L_x_3) ;  /* 0x0000000108987547 */ /* 0x000ff0000b800000 */
[----:B------:R-:W0:Y:S01]  /*0cd0*/  LDC.64 R10, c[0x0][0x388] ;  /* 0x0000e200ff0a7b82 */ /* 0x000e220000000a00 */
[----:B------:R-:W-:Y:S01]  /*0ce0*/  VIADD R4, R8, UR4 ;  /* 0x0000000408047c36 */ /* 0x000fe20008000000 */
[----:B------:R-:W-:-:S03]  /*0cf0*/  IADD3 R9, PT, PT, R7, UR4, RZ ;  /* 0x0000000407097c10 */ /* 0x000fc6000fffe0ff */
[----:B------:R-:W-:-:S03]  /*0d00*/  IMAD R4, R4, R13, R6 ;  /* 0x0000000d04047224 */ /* 0x000fc600078e0206 */
[----:B------:R-:W1:Y:S01]  /*0d10*/  LDC.64 R14, c[0x0][0x380] ;  /* 0x0000e000ff0e7b82 */ /* 0x000e620000000a00 */
[C---:B------:R-:W-:Y:S01]  /*0d20*/  IMAD R23, R4.reuse, R0, R5 ;  /* 0x0000000004177224 */ /* 0x040fe200078e0205 */
[----:B------:R-:W-:-:S04]  /*0d30*/  IADD3 R16, PT, PT, R4, R13, RZ ;  /* 0x0000000d04107210 */ /* 0x000fc80007ffe0ff */
[C---:B------:R-:W-:Y:S01]  /*0d40*/  IADD3 R20, PT, PT, R16.reuse, R13, RZ ;  /* 0x0000000d10147210 */ /* 0x040fe20007ffe0ff */
[----:B------:R-:W-:-:S03]  /*0d50*/  IMAD R17, R16, R0, R5 ;  /* 0x0000000010117224 */ /* 0x000fc600078e0205 */
[C---:B------:R-:W-:Y:S01]  /*0d60*/  IADD3 R19, PT, PT, R20.reuse, R13, RZ ;  /* 0x0000000d14137210 */ /* 0x040fe20007ffe0ff */
[----:B------:R-:W-:Y:S02]  /*0d70*/  IMAD R21, R20, R0, R5 ;  /* 0x0000000014157224 */ /* 0x000fe400078e0205 */
[----:B0-----:R-:W-:-:S05]  /*0d80*/  IMAD.WIDE R10, R9, 0x2, R10 ;  /* 0x00000002090a7825 */ /* 0x001fca00078e020a */
[----:B------:R-:W2:Y:S01]  /*0d90*/  LDG.E.U16.CONSTANT R4, desc[UR8][R10.64] ;  /* 0x000000080a047981 */ /* 0x000ea2000c1e9500 */
[----:B-1----:R-:W-:-:S03]  /*0da0*/  IMAD.WIDE R22, R23, 0x2, R14 ;  /* 0x0000000217167825 */ /* 0x002fc600078e020e */
[----:B------:R-:W3:Y:S01]  /*0db0*/  LDG.E.U16.CONSTANT R9, desc[UR8][R10.64+0x2] ;  /* 0x000002080a097981 */ /* 0x000ee2000c1e9500 */
[----:B------:R-:W-:-:S03]  /*0dc0*/  IMAD.WIDE R16, R17, 0x2, R14 ;  /* 0x0000000211107825 */ /* 0x000fc600078e020e */
[----:B------:R-:W4:Y:S01]  /*0dd0*/  LDG.E.U16.CONSTANT R24, desc[UR8][R10.64+0x4] ;  /* 0x000004080a187981 */ /* 0x000f22000c1e9500 */
[----:B------:R-:W-:-:S03]  /*0de0*/  IMAD.WIDE R20, R21, 0x2, R14 ;  /* 0x0000000215147825 */ /* 0x000fc600078e020e */
[----:B------:R-:W5:Y:S01]  /*0df0*/  LDG.E.U16.CONSTANT R22, desc[UR8][R22.64] ;  /* 0x0000000816167981 */ /* 0x000f62000c1e9500 */
[----:B------:R-:W-:-:S03]  /*0e00*/  IMAD R19, R19, R0, R5 ;  /* 0x0000000013137224 */ /* 0x000fc600078e0205 */
[----:B------:R-:W4:Y:S01]  /*0e10*/  LDG.E.U16.CONSTANT R16, desc[UR8][R16.64] ;  /* 0x0000000810107981 */ /* 0x000f22000c1e9500 */
[----:B------:R-:W-:-:S03]  /*0e20*/  IMAD.WIDE R14, R19, 0x2, R14 ;  /* 0x00000002130e7825 */ /* 0x000fc600078e020e */
[----:B------:R-:W4:Y:S04]  /*0e30*/  LDG.E.U16.CONSTANT R20, desc[UR8][R20.64] ;  /* 0x0000000814147981 */ /* 0x000f28000c1e9500 */
[----:B------:R-:W4:Y:S04]  /*0e40*/  LDG.E.U16.CONSTANT R25, desc[UR8][R10.64+0x6] ;  /* 0x000006080a197981 */ /* 0x000f28000c1e9500 */
[----:B------:R-:W4:Y:S01]  /*0e50*/  LDG.E.U16.CONSTANT R14, desc[UR8][R14.64] ;  /* 0x000000080e0e7981 */ /* 0x000f22000c1e9500 */
[----:B------:R-:W-:Y:S01]  /*0e60*/  UIADD3 UR4, UPT, UPT, UR4, 0x4, URZ ;  /* 0x0000000404047890 */ /* 0x000fe2000fffe0ff */
[----:B--2---:R-:W-:Y:S01]  /*0e70*/  SHF.L.U32 R4, R4, 0x10, RZ ;  /* 0x0000001004047819 */ /* 0x004fe200000006ff */
[----:B-----5:R-:W-:Y:S01]  /*0e80*/  IMAD.U32 R19, R22, 0x10000, RZ ;  /* 0x0001000016137824 */ /* 0x020fe200078e00ff */
[----:B---3--:R-:W-:-:S02]  /*0e90*/  SHF.L.U32 R22, R9, 0x10, RZ ;  /* 0x0000001009167819 */ /* 0x008fc400000006ff */
[----:B----4-:R-:W-:Y:S01]  /*0ea0*/  SHF.L.U32 R9, R16, 0x10, RZ ;  /* 0x0000001010097819 */ /* 0x010fe200000006ff */
[----:B------:R-:W-:Y:S01]  /*0eb0*/  FFMA R4, R19, R4, R18 ;  /* 0x0000000413047223 */ /* 0x000fe20000000012 */
[----:B------:R-:W-:Y:S02]  /*0ec0*/  SHF.L.U32 R24, R24, 0x10, RZ ;  /* 0x0000001018187819 */ /* 0x000fe400000006ff */
[----:B------:R-:W-:Y:S01]  /*0ed0*/  SHF.L.U32 R17, R20, 0x10, RZ ;  /* 0x0000001014117819 */ /* 0x000fe200000006ff */
[----:B------:R-:W-:Y:S01]  /*0ee0*/  FFMA R4, R9, R22, R4 ;  /* 0x0000001609047223 */ /* 0x000fe20000000004 */
[----:B------:R-:W-:-:S03]  /*0ef0*/  SHF.L.U32 R25, R25, 0x10, RZ ;  /* 0x0000001019197819 */ /* 0x000fc600000006ff */
[----:B------:R-:W-:Y:S01]  /*0f00*/  FFMA R4, R17, R24, R4 ;  /* 0x0000001811047223 */ /* 0x000fe20000000004 */
[----:B------:R-:W-:-:S04]  /*0f10*/  IMAD.U32 R9, R14, 0x10000, RZ ;  /* 0x000100000e097824 */ /* 0x000fc800078e00ff */
[----:B------:R-:W-:-:S07]  /*0f20*/  FFMA R18, R9, R25, R4 ;  /* 0x0000001909127223 */ /* 0x000fce0000000004 */
.L_x_3:
[----:B------:R-:W-:Y:S05]  /*0f30*/  BRA.U !UP1, `(.L_x_0) ;  /* 0x0000000109a07547 */ /* 0x000fea000b800000 */
[----:B------:R-:W-:Y:S02]  /*0f40*/  UISETP.NE.AND UP0, UPT, UR7, 0x1, UPT ;  /* 0x000000010700788c */ /* 0x000fe4000bf05270 */
[----:B------:R-:W-:-:S04]  /*0f50*/  ULOP3.LUT UR5, UR5, 0x1, URZ, 0xc0, !UPT ;  /* 0x0000000105057892 */ /* 0x000fc8000f8ec0ff */
[----:B------:R-:W-:-:S03]  /*0f60*/  UISETP.NE.U32.AND UP1, UPT, UR5, 0x1, UPT ;  /* 0x000000010500788c */ /* 0x000fc6000bf25070 */
[----:B------:R-:W-:Y:S08]  /*0f70*/  BRA.U !UP0, `(.L_x_4) ;  /* 0x0000000108587547 */ /* 0x000ff0000b800000 */
[----:B------:R-:W0:Y:S01]  /*0f80*/  LDC.64 R14, c[0x0][0x388] ;  /* 0x0000e200ff0e7b82 */ /* 0x000e220000000a00 */
[----:B------:R-:W-:Y:S02]  /*0f90*/  IADD3 R4, PT, PT, R8, UR4, RZ ;  /* 0x0000000408047c10 */ /* 0x000fe4000fffe0ff */
[----:B------:R-:W-:-:S03]  /*0fa0*/  IADD3 R9, PT, PT, R7, UR4, RZ ;  /* 0x0000000407097c10 */ /* 0x000fc6000fffe0ff */
[-C--:B------:R-:W-:Y:S02]  /*0fb0*/  IMAD R4, R4, R13.reuse, R6 ;  /* 0x0000000d04047224 */ /* 0x080fe400078e0206 */
[----:B------:R-:W1:Y:S02]  /*0fc0*/  LDC.64 R10, c[0x0][0x380] ;  /* 0x0000e000ff0a7b82 */ /* 0x000e640000000a00 */
[C---:B------:R-:W-:Y:S01]  /*0fd0*/  IMAD R17, R4.reuse, R0, R5 ;  /* 0x0000000004117224 */ /* 0x040fe200078e0205 */
[----:B------:R-:W-:Y:S01]  /*0fe0*/  IADD3 R16, PT, PT, R4, R13, RZ ;  /* 0x0000000d04107210 */ /* 0x000fe20007ffe0ff */
[----:B0-----:R-:W-:-:S04]  /*0ff0*/  IMAD.WIDE R14, R9, 0x2, R14 ;  /* 0x00000002090e7825 */ /* 0x001fc800078e020e */
[----:B------:R-:W-:Y:S01]  /*1000*/  IMAD R9, R16, R0, R5 ;  /* 0x0000000010097224 */ /* 0x000fe200078e0205 */
[----:B------:R-:W2:Y:S01]  /*1010*/  LDG.E.U16.CONSTANT R4, desc[UR8][R14.64] ;  /* 0x000000080e047981 */ /* 0x000ea2000c1e9500 */
[----:B-1----:R-:W-:-:S03]  /*1020*/  IMAD.WIDE R16, R17, 0x2, R10 ;  /* 0x0000000211107825 */ /* 0x002fc600078e020a */
[----:B------:R-:W3:Y:S01]  /*1030*/  LDG.E.U16.CONSTANT R19, desc[UR8][R14.64+0x2] ;  /* 0x000002080e137981 */ /* 0x000ee2000c1e9500 */
[----:B------:R-:W-:-:S03]  /*1040*/  IMAD.WIDE R10, R9, 0x2, R10 ;  /* 0x00000002090a7825 */ /* 0x000fc600078e020a */
[----:B------:R-:W4:Y:S04]  /*1050*/  LDG.E.U16.CONSTANT R16, desc[UR8][R16.64] ;  /* 0x0000000810107981 */ /* 0x000f28000c1e9500 */
[----:B------:R-:W5:Y:S01]  /*1060*/  LDG.E.U16.CONSTANT R10, desc[UR8][R10.64] ;  /* 0x000000080a0a7981 */ /* 0x000f62000c1e9500 */
[----:B------:R-:W-:Y:S01]  /*1070*/  UIADD3 UR4, UPT, UPT, UR4, 0x2, URZ ;  /* 0x0000000204047890 */ /* 0x000fe2000fffe0ff */
[----:B--2---:R-:W-:Y:S01]  /*1080*/  SHF.L.U32 R4, R4, 0x10, RZ ;  /* 0x0000001004047819 */ /* 0x004fe200000006ff */
[----:B---3--:R-:W-:Y:S01]  /*1090*/  IMAD.U32 R20, R19, 0x10000, RZ ;  /* 0x0001000013147824 */ /* 0x008fe200078e00ff */
[----:B----4-:R-:W-:Y:S02]  /*10a0*/  SHF.L.U32 R9, R16, 0x10, RZ ;  /* 0x0000001010097819 */ /* 0x010fe400000006ff */
[----:B-----5:R-:W-:-:S03]  /*10b0*/  SHF.L.U32 R19, R10, 0x10, RZ ;  /* 0x000000100a137819 */ /* 0x020fc600000006ff */
[----:B------:R-:W-:-:S04]  /*10c0*/  FFMA R4, R9, R4, R18 ;  /* 0x0000000409047223 */ /* 0x000fc80000000012 */
[----:B------:R-:W-:-:S07]  /*10d0*/  FFMA R18, R19, R20, R4 ;  /* 0x0000001413127223 */ /* 0x000fce0000000004 */
.L_x_4:
[----:B------:R-:W-:Y:S05]  /*10e0*/  BRA.U UP1, `(.L_x_0) ;  /* 0x0000000101347547 */ /* 0x000fea000b800000 */
[----:B------:R-:W0:Y:S01]  /*10f0*/  LDC.64 R14, c[0x0][0x388] ;  /* 0x0000e200ff0e7b82 */ /* 0x000e220000000a00 */
[----:B------:R-:W-:Y:S02]  /*1100*/  IADD3 R8, PT, PT, R8, UR4, RZ ;  /* 0x0000000408087c10 */ /* 0x000fe4000fffe0ff */
[----:B------:R-:W-:-:S03]  /*1110*/  IADD3 R9, PT, PT, R7, UR4, RZ ;  /* 0x0000000407097c10 */ /* 0x000fc6000fffe0ff */
[----:B------:R-:W-:Y:S02]  /*1120*/  IMAD R8, R8, R13, R6 ;  /* 0x0000000d08087224 */ /* 0x000fe400078e0206 */
[----:B------:R-:W1:Y:S02]  /*1130*/  LDC.64 R10, c[0x0][0x380] ;  /* 0x0000e000ff0a7b82 */ /* 0x000e640000000a00 */
[----:B------:R-:W-:Y:S02]  /*1140*/  IMAD R7, R8, R0, R5 ;  /* 0x0000000008077224 */ /* 0x000fe400078e0205 */
[----:B0-----:R-:W-:-:S06]  /*1150*/  IMAD.WIDE R14, R9, 0x2, R14 ;  /* 0x00000002090e7825 */ /* 0x001fcc00078e020e */
[----:B------:R-:W2:Y:S01]  /*1160*/  LDG.E.U16.CONSTANT R14, desc[UR8][R14.64] ;  /* 0x000000080e0e7981 */ /* 0x000ea2000c1e9500 */
[----:B-1----:R-:W-:-:S06]  /*1170*/  IMAD.WIDE R10, R7, 0x2, R10 ;  /* 0x00000002070a7825 */ /* 0x002fcc00078e020a */
[----:B------:R-:W3:Y:S01]  /*1180*/  LDG.E.U16.CONSTANT R10, desc[UR8][R10.64] ;  /* 0x000000080a0a7981 */ /* 0x000ee2000c1e9500 */
[----:B--2---:R-:W-:Y:S02]  /*1190*/  SHF.L.U32 R4, R14, 0x10, RZ ;  /* 0x000000100e047819 */ /* 0x004fe400000006ff */
[----:B---3--:R-:W-:-:S05]  /*11a0*/  SHF.L.U32 R7, R10, 0x10, RZ ;  /* 0x000000100a077819 */ /* 0x008fca00000006ff */
[----:B------:R-:W-:-:S07]  /*11b0*/  FFMA R18, R7, R4, R18 ;  /* 0x0000000407127223 */ /* 0x000fce0000000012 */
.L_x_0:
[----:B------:R-:W0:Y:S01]  /*11c0*/  LDC.64 R8, c[0x0][0x398] ;  /* 0x0000e600ff087b82 */ /* 0x000e220000000a00 */
[----:B------:R-:W-:Y:S01]  /*11d0*/  IMAD R2, R2, R12, R3 ;  /* 0x0000000c02027224 */ /* 0x000fe200078e0203 */
[----:B------:R-:W-:-:S03]  /*11e0*/  F2FP.BF16.F32.PACK_AB R18, RZ, R18 ;  /* 0x00000012ff12723e */ /* 0x000fc600000010ff */
[----:B------:R-:W-:-:S04]  /*11f0*/  IMAD R2, R2, R13, R6 ;  /* 0x0000000d02027224 */ /* 0x000fc800078e0206 */
[----:B------:R-:W-:-:S04]  /*1200*/  IMAD R3, R2, R0, R5 ;  /* 0x0000000002037224 */ /* 0x000fc800078e0205 */
[----:B0-----:R-:W-:-:S05]  /*1210*/  IMAD.WIDE R2, R3, 0x2, R8 ;  /* 0x0000000203027825 */ /* 0x001fca00078e0208 */
[----:B------:R-:W-:Y:S01]  /*1220*/  STG.E.U16 desc[UR8][R2.64], R18 ;  /* 0x0000001202007986 */ /* 0x000fe2000c101508 */
[----:B------:R-:W-:Y:S05]  /*1230*/  EXIT ;  /* 0x000000000000794d */ /* 0x000fea0003800000 */
.L_x_5:
[----:B------:R-:W-:-:S00]  /*1240*/  BRA `(.L_x_5) ;  /* 0xfffffffc00fc7947 */ /* 0x000fc0000383ffff */
[----:B------:R-:W-:-:S00]  /*1250*/  NOP ;  /* 0x0000000000007918 */ /* 0x000fc00000000000 */
        /* <DEDUP_REMOVED lines=10> */
.L_x_35:


//--------------------- .text._ZN8pygpukit3ops2nn18im2col_bf16_kernelEPK13__nv_bfloat16PS2_iiiiiiiiiiiiii --------------------------
	.section	.text._ZN8pygpukit3ops2nn18im2col_bf16_kernelEPK13__nv_bfloat16PS2_iiiiiiiiiiiiii,"ax",@progbits
	.align	128
        .global         _ZN8pygpukit3ops2nn18im2col_bf16_kernelEPK13__nv_bfloat16PS2_iiiiiiiiiiiiii
        .type           _ZN8pygpukit3ops2nn18im2col_bf16_kernelEPK13__nv_bfloat16PS2_iiiiiiiiiiiiii,@function
        .size           _ZN8pygpukit3ops2nn18im2col_bf16_kernelEPK13__nv_bfloat16PS2_iiiiiiiiiiiiii,(.L_x_36 - _ZN8pygpukit3ops2nn18im2col_bf16_kernelEPK13__nv_bfloat16PS2_iiiiiiiiiiiiii)
        .other          _ZN8pygpukit3ops2nn18im2col_bf16_kernelEPK13__nv_bfloat16PS2_iiiiiiiiiiiiii,@"STO_CUDA_ENTRY STV_DEFAULT"
_ZN8pygpukit3ops2nn18im2col_bf16_kernelEPK13__nv_bfloat16PS2_iiiiiiiiiiiiii:
.text._ZN8pygpukit3ops2nn18im2col_bf16_kernelEPK13__nv_bfloat16PS2_iiiiiiiiiiiiii:
[----:B------:R-:W-:Y:S08]  /*0000*/  LDC R1, c[0x0][0x37c] ;  /* 0x0000df00ff017b82 */ /* 0x000ff00000000800 */
[----:B------:R-:W0:Y:S01]  /*0010*/  LDC.64 R4, c[0x0][0x390] ;  /* 0x0000e400ff047b82 */ /* 0x000e220000000a00 */
[----:B------:R-:W1:Y:S07]  /*0020*/  S2R R11, SR_TID.X ;  /* 0x00000000000b7919 */ /* 0x000e6e0000002100 */
[----:B------:R-:W2:Y:S08]  /*0030*/  LDC.64 R6, c[0x0][0x3a0] ;  /* 0x0000e800ff067b82 */ /* 0x000eb00000000a00 */
[----:B------:R-:W3:Y:S08]  /*0040*/  LDC.64 R2, c[0x0][0x3c0] ;  /* 0x0000f000ff027b82 */ /* 0x000ef00000000a00 */
[----:B------:R-:W1:Y:S01]  /*0050*/  S2UR UR4, SR_CTAID.X ;  /* 0x00000000000479c3 */ /* 0x000e620000002500 */
[----:B0-----:R-:W-:-:S07]  /*0060*/  IMAD R9, R5, R4, RZ ;  /* 0x0000000405097224 */ /* 0x001fce00078e02ff */
[----:B------:R-:W1:Y:S01]  /*0070*/  LDC R8, c[0x0][0x360] ;  /* 0x0000d800ff087b82 */ /* 0x000e620000000800 */
[----:B--2---:R-:W-:-:S04]  /*0080*/  IMAD R0, R9, R6, RZ ;  /* 0x0000000609007224 */ /* 0x004fc800078e02ff */
[----:B------:R-:W-:-:S04]  /*0090*/  IMAD R9, R0, R7, RZ ;  /* 0x0000000700097224 */ /* 0x000fc800078e02ff */
[----:B---3--:R-:W-:-:S04]  /*00a0*/  IMAD R4, R9, R2, RZ ;  /* 0x0000000209047224 */ /* 0x008fc800078e02ff */
[----:B------:R-:W-:Y:S02]  /*00b0*/  IMAD R9, R4, R3, RZ ;  /* 0x0000000304097224 */ /* 0x000fe400078e02ff */
[----:B-1----:R-:W-:-:S05]  /*00c0*/  IMAD R0, R8, UR4, R11 ;  /* 0x0000000408007c24 */ /* 0x002fca000f8e020b */
[----:B------:R-:W-:-:S13]  /*00d0*/  ISETP.GE.AND P0, PT, R0, R9, PT ;  /* 0x000000090000720c */ /* 0x000fda0003f06270 */
[----:B------:R-:W-:Y:S05]  /*00e0*/  @P0 EXIT ;  /* 0x000000000000094d */ /* 0x000fea0003800000 */
[----:B------:R-:W-:Y:S01]  /*00f0*/  IABS R13, R3 ;  /* 0x00000003000d7213 */ /* 0x000fe20000000000 */
[----:B------:R-:W-:Y:S01]  /*0100*/  IMAD R6, R6, R7, RZ ;  /* 0x0000000706067224 */ /* 0x000fe200078e02ff */
[----:B------:R-:W-:Y:S01]  /*0110*/  IABS R12, R0 ;  /* 0x00000000000c7213 */ /* 0x000fe20000000000 */
[----:B------:R-:W0:Y:S01]  /*0120*/  LDCU.128 UR4, c[0x0][0x3b0] ;  /* 0x00007600ff0477ac */ /* 0x000e220008000c00 */
[----:B------:R-:W1:Y:S01]  /*0130*/  I2F.RP R4, R13 ;  /* 0x0000000d00047306 */ /* 0x000e620000209400 */
[----:B------:R-:W2:Y:S07]  /*0140*/  LDCU.64 UR8, c[0x0][0x398] ;  /* 0x00007300ff0877ac */ /* 0x000eae0008000a00 */
[----:B-1----:R-:W1:Y:S02]  /*0150*/  MUFU.RCP R4, R4 ;  /* 0x0000000400047308 */ /* 0x002e640000001000 */
[----:B-1----:R-:W-:Y:S01]  /*0160*/  VIADD R8, R4, 0xffffffe ;  /* 0x0ffffffe04087836 */ /* 0x002fe20000000000 */
[----:B------:R-:W-:-:S05]  /*0170*/  IABS R4, R2 ;  /* 0x0000000200047213 */ /* 0x000fca0000000000 */
[----:B------:R1:W3:Y:S02]  /*0180*/  F2I.FTZ.U32.TRUNC.NTZ R9, R8 ;  /* 0x0000000800097305 */ /* 0x0002e4000021f000 */
[----:B-1----:R-:W-:Y:S02]  /*0190*/  HFMA2 R8, -RZ, RZ, 0, 0 ;  /* 0x00000000ff087431 */ /* 0x002fe400000001ff */
[----:B---3--:R-:W-:-:S04]  /*01a0*/  IMAD.MOV R10, RZ, RZ, -R9 ;  /* 0x000000ffff0a7224 */ /* 0x008fc800078e0a09 */
[----:B------:R-:W-:Y:S02]  /*01b0*/  IMAD R11, R10, R13, RZ ;  /* 0x0000000d0a0b7224 */ /* 0x000fe400078e02ff */
[----:B------:R-:W1:Y:S02]  /*01c0*/  I2F.RP R10, R4 ;  /* 0x00000004000a7306 */ /* 0x000e640000209400 */
[----:B------:R-:W-:-:S06]  /*01d0*/  IMAD.HI.U32 R9, R9, R11, R8 ;  /* 0x0000000b09097227 */ /* 0x000fcc00078e0008 */
[----:B------:R-:W-:-:S04]  /*01e0*/  IMAD.HI.U32 R11, R9, R12, RZ ;  /* 0x0000000c090b7227 */ /* 0x000fc800078e00ff */
[----:B------:R-:W-:Y:S01]  /*01f0*/  IMAD.MOV R8, RZ, RZ, -R11 ;  /* 0x000000ffff087224 */ /* 0x000fe200078e0a0b */
[----:B-1----:R-:W1:Y:S03]  /*0200*/  MUFU.RCP R10, R10 ;  /* 0x0000000a000a7308 */ /* 0x002e660000001000 */
[----:B------:R-:W-:-:S05]  /*0210*/  IMAD R8, R13, R8, R12 ;  /* 0x000000080d087224 */ /* 0x000fca00078e020c */
[----:B------:R-:W-:Y:S01]  /*0220*/  ISETP.GT.U32.AND P1, PT, R13, R8, PT ;  /* 0x000000080d00720c */ /* 0x000fe20003f24070 */
[----:B-1----:R-:W-:-:S12]  /*0230*/  VIADD R12, R10, 0xffffffe ;  /* 0x0ffffffe0a0c7836 */ /* 0x002fd80000000000 */
[-C--:B------:R-:W-:Y:S02]  /*0240*/  @!P1 IADD3 R8, PT, PT, R8, -R13.reuse, RZ ;  /* 0x8000000d08089210 */ /* 0x080fe40007ffe0ff */
[----:B------:R-:W-:Y:S02]  /*0250*/  @!P1 IADD3 R11, PT, PT, R11, 0x1, RZ ;  /* 0x000000010b0b9810 */ /* 0x000fe40007ffe0ff */
[----:B------:R-:W-:Y:S02]  /*0260*/  ISETP.GE.U32.AND P0, PT, R8, R13, PT ;  /* 0x0000000d0800720c */ /* 0x000fe40003f06070 */
[----:B------:R-:W-:Y:S01]  /*0270*/  LOP3.LUT R8, R0, R3, RZ, 0x3c, !PT ;  /* 0x0000000300087212 */ /* 0x000fe200078e3cff */
[----:B------:R1:W3:Y:S01]  /*0280*/  F2I.FTZ.U32.TRUNC.NTZ R13, R12 ;  /* 0x0000000c000d7305 */ /* 0x0002e2000021f000 */
[----:B------:R-:W-:Y:S02]  /*0290*/  ISETP.NE.AND P1, PT, R3, RZ, PT ;  /* 0x000000ff0300720c */ /* 0x000fe40003f25270 */
[----:B------:R-:W-:-:S02]  /*02a0*/  ISETP.GE.AND P2, PT, R8, RZ, PT ;  /* 0x000000ff0800720c */ /* 0x000fc40003f46270 */
[----:B------:R-:W-:Y:S02]  /*02b0*/  IABS R8, R6 ;  /* 0x0000000600087213 */ /* 0x000fe40000000000 */
[----:B-1----:R-:W-:-:S03]  /*02c0*/  MOV R12, RZ ;  /* 0x000000ff000c7202 */ /* 0x002fc60000000f00 */
[----:B------:R-:W-:Y:S01]  /*02d0*/  @P0 VIADD R11, R11, 0x1 ;  /* 0x000000010b0b0836 */ /* 0x000fe20000000000 */
[----:B---3--:R-:W-:-:S05]  /*02e0*/  IADD3 R9, PT, PT, RZ, -R13, RZ ;  /* 0x8000000dff097210 */ /* 0x008fca0007ffe0ff */
[----:B------:R-:W-:Y:S01]  /*02f0*/  @!P2 IMAD.MOV R11, RZ, RZ, -R11 ;  /* 0x000000ffff0ba224 */ /* 0x000fe200078e0a0b */
[----:B------:R-:W-:Y:S01]  /*0300*/  @!P1 LOP3.LUT R11, RZ, R3, RZ, 0x33, !PT ;  /* 0x00000003ff0b9212 */ /* 0x000fe200078e33ff */
[----:B------:R-:W-:-:S03]  /*0310*/  IMAD R9, R9, R4, RZ ;  /* 0x0000000409097224 */ /* 0x000fc600078e02ff */
[----:B------:R-:W-:Y:S01]  /*0320*/  IABS R10, R11 ;  /* 0x0000000b000a7213 */ /* 0x000fe20000000000 */
[----:B------:R-:W-:-:S04]  /*0330*/  IMAD.HI.U32 R12, R13, R9, R12 ;  /* 0x000000090d0c7227 */ /* 0x000fc800078e000c */
[----:B------:R-:W-:Y:S02]  /*0340*/  IMAD.MOV.U32 R9, RZ, RZ, R10 ;  /* 0x000000ffff097224 */ /* 0x000fe400078e000a */
[----:B------:R-:W1:Y:S02]  /*0350*/  I2F.RP R10, R8 ;  /* 0x00000008000a7306 */ /* 0x000e640000209400 */
[----:B------:R-:W-:-:S05]  /*0360*/  IMAD.HI.U32 R13, R12, R9, RZ ;  /* 0x000000090c0d7227 */ /* 0x000fca00078e00ff */
[----:B------:R-:W-:-:S05]  /*0370*/  IADD3 R12, PT, PT, -R13, RZ, RZ ;  /* 0x000000ff0d0c7210 */ /* 0x000fca0007ffe1ff */
[C---:B------:R-:W-:Y:S01]  /*0380*/  IMAD R9, R4.reuse, R12, R9 ;  /* 0x0000000c04097224 */ /* 0x040fe200078e0209 */
[----:B------:R-:W-:Y:S01]  /*0390*/  IABS R12, R7 ;  /* 0x00000007000c7213 */ /* 0x000fe20000000000 */
[----:B-1----:R-:W1:Y:S03]  /*03a0*/  MUFU.RCP R10, R10 ;  /* 0x0000000a000a7308 */ /* 0x002e660000001000 */
[----:B------:R-:W-:-:S13]  /*03b0*/  ISETP.GT.U32.AND P1, PT, R4, R9, PT ;  /* 0x000000090400720c */ /* 0x000fda0003f24070 */
[----:B------:R-:W-:Y:S01]  /*03c0*/  @!P1 IMAD.IADD R9, R9, 0x1, -R4 ;  /* 0x0000000109099824 */ /* 0x000fe200078e0a04 */
[----:B-1----:R-:W-:Y:S01]  /*03d0*/  IADD3 R14, PT, PT, R10, 0xffffffe, RZ ;  /* 0x0ffffffe0a0e7810 */ /* 0x002fe20007ffe0ff */
[----:B------:R-:W-:Y:S01]  /*03e0*/  @!P1 VIADD R13, R13, 0x1 ;  /* 0x000000010d0d9836 */ /* 0x000fe20000000000 */
[----:B------:R-:W-:Y:S02]  /*03f0*/  ISETP.NE.AND P1, PT, R2, RZ, PT ;  /* 0x000000ff0200720c */ /* 0x000fe40003f25270 */
[----:B------:R-:W-:Y:S01]  /*0400*/  ISETP.GE.U32.AND P0, PT, R9, R4, PT ;  /* 0x000000040900720c */ /* 0x000fe20003f06070 */
[----:B------:R1:W3:Y:S01]  /*0410*/  F2I.FTZ.U32.TRUNC.NTZ R15, R14 ;  /* 0x0000000e000f7305 */ /* 0x0002e2000021f000 */
[----:B------:R-:W-:Y:S02]  /*0420*/  LOP3.LUT R4, R11, R2, RZ, 0x3c, !PT ;  /* 0x000000020b047212 */ /* 0x000fe400078e3cff */
[----:B------:R-:W-:Y:S02]  /*0430*/  IABS R10, R6 ;  /* 0x00000006000a7213 */ /* 0x000fe40000000000 */
[----:B------:R-:W-:-:S02]  /*0440*/  ISETP.GE.AND P2, PT, R4, RZ, PT ;  /* 0x000000ff0400720c */ /* 0x000fc40003f46270 */
[----:B------:R-:W-:Y:S01]  /*0450*/  IADD3 R10, PT, PT, RZ, -R10, RZ ;  /* 0x8000000aff0a7210 */ /* 0x000fe20007ffe0ff */
[----:B-1----:R-:W-:-:S04]  /*0460*/  IMAD.MOV.U32 R14, RZ, RZ, RZ ;  /* 0x000000ffff0e7224 */ /* 0x002fc800078e00ff */
[----:B------:R-:W-:Y:S01]  /*0470*/  @P0 IADD3 R13, PT, PT, R13, 0x1, RZ ;  /* 0x000000010d0d0810 */ /* 0x000fe20007ffe0ff */
[----:B---3--:R-:W-:-:S05]  /*0480*/  IMAD.MOV R9, RZ, RZ, -R15 ;  /* 0x000000ffff097224 */ /* 0x008fca00078e0a0f */
[----:B------:R-:W-:Y:S01]  /*0490*/  @!P2 IADD3 R13, PT, PT, -R13, RZ, RZ ;  /* 0x000000ff0d0da210 */ /* 0x000fe20007ffe1ff */
[----:B------:R-:W-:Y:S01]  /*04a0*/  IMAD R9, R9, R8, RZ ;  /* 0x0000000809097224 */ /* 0x000fe200078e02ff */
[----:B------:R-:W-:-:S03]  /*04b0*/  @!P1 LOP3.LUT R13, RZ, R2, RZ, 0x33, !PT ;  /* 0x00000002ff0d9212 */ /* 0x000fc600078e33ff */
[----:B------:R-:W-:Y:S01]  /*04c0*/  IMAD.HI.U32 R14, R15, R9, R14 ;  /* 0x000000090f0e7227 */ /* 0x000fe200078e000e */
[----:B------:R-:W-:Y:S01]  /*04d0*/  IABS R4, R13 ;  /* 0x0000000d00047213 */ /* 0x000fe20000000000 */
[----:B------:R-:W1:Y:S04]  /*04e0*/  I2F.RP R15, R12 ;  /* 0x0000000c000f7306 */ /* 0x000e680000209400 */
[----:B------:R-:W-:Y:S01]  /*04f0*/  IMAD.MOV.U32 R9, RZ, RZ, R4 ;  /* 0x000000ffff097224 */ /* 0x000fe200078e0004 */
[----:B------:R-:W-:-:S03]  /*0500*/  MOV R4, R10 ;  /* 0x0000000a00047202 */ /* 0x000fc60000000f00 */
[----:B------:R-:W-:Y:S01]  /*0510*/  IMAD.HI.U32 R10, R14, R9, RZ ;  /* 0x000000090e0a7227 */ /* 0x000fe200078e00ff */
[----:B------:R-:W-:-:S03]  /*0520*/  IABS R14, R5 ;  /* 0x00000005000e7213 */ /* 0x000fc60000000000 */
[----:B------:R-:W-:Y:S01]  /*0530*/  IMAD R9, R10, R4, R9 ;  /* 0x000000040a097224 */ /* 0x000fe200078e0209 */
[----:B------:R-:W-:Y:S01]  /*0540*/  LOP3.LUT R4, R13, R6, RZ, 0x3c, !PT ;  /* 0x000000060d047212 */ /* 0x000fe200078e3cff */
[----:B------:R-:W3:Y:S03]  /*0550*/  I2F.RP R16, R14 ;  /* 0x0000000e00107306 */ /* 0x000ee60000209400 */
[----:B------:R-:W-:Y:S02]  /*0560*/  ISETP.GT.U32.AND P1, PT, R8, R9, PT ;  /* 0x000000090800720c */ /* 0x000fe40003f24070 */
[----:B------:R-:W-:-:S03]  /*0570*/  ISETP.GE.AND P2, PT, R4, RZ, PT ;  /* 0x000000ff0400720c */ /* 0x000fc60003f46270 */
[----:B-1----:R-:W1:Y:S08]  /*0580*/  MUFU.RCP R15, R15 ;  /* 0x0000000f000f7308 */ /* 0x002e700000001000 */
[----:B------:R-:W-:Y:S01]  /*0590*/  @!P1 IMAD.IADD R9, R9, 0x1, -R8 ;  /* 0x0000000109099824 */ /* 0x000fe200078e0a08 */
[----:B---3--:R-:W-:Y:S01]  /*05a0*/  MUFU.RCP R16, R16 ;  /* 0x0000001000107308 */ /* 0x008fe20000001000 */
[----:B------:R-:W-:Y:S01]  /*05b0*/  @!P1 VIADD R10, R10, 0x1 ;  /* 0x000000010a0a9836 */ /* 0x000fe20000000000 */
[----:B------:R-:W-:-:S02]  /*05c0*/  ISETP.NE.AND P1, PT, R6, RZ, PT ;  /* 0x000000ff0600720c */ /* 0x000fc40003f25270 */
[----:B------:R-:W-:Y:S02]  /*05d0*/  ISETP.GE.U32.AND P0, PT, R9, R8, PT ;  /* 0x000000080900720c */ /* 0x000fe40003f06070 */
[----:B-1----:R-:W-:-:S04]  /*05e0*/  IADD3 R8, PT, PT, R15, 0xffffffe, RZ ;  /* 0x0ffffffe0f087810 */ /* 0x002fc80007ffe0ff */
[----:B------:R1:W3:Y:S07]  /*05f0*/  F2I.FTZ.U32.TRUNC.NTZ R9, R8 ;  /* 0x0000000800097305 */ /* 0x0002ee000021f000 */
[----:B------:R-:W-:Y:S01]  /*0600*/  @P0 IADD3 R10, PT, PT, R10, 0x1, RZ ;  /* 0x000000010a0a0810 */ /* 0x000fe20007ffe0ff */
[----:B-1----:R-:W-:-:S04]  /*0610*/  HFMA2 R8, -RZ, RZ, 0, 0 ;  /* 0x00000000ff087431 */ /* 0x002fc800000001ff */
[----:B------:R-:W-:Y:S01]  /*0620*/  @!P2 IMAD.MOV R10, RZ, RZ, -R10 ;  /* 0x000000ffff0aa224 */ /* 0x000fe200078e0a0a */
[----:B------:R-:W-:Y:S02]  /*0630*/  @!P1 LOP3.LUT R10, RZ, R6, RZ, 0x33, !PT ;  /* 0x00000006ff0a9212 */ /* 0x000fe400078e33ff */
[----:B---3--:R-:W-:-:S03]  /*0640*/  IADD3 R15, PT, PT, RZ, -R9, RZ ;  /* 0x80000009ff0f7210 */ /* 0x008fc60007ffe0ff */
[----:B------:R-:W-:-:S04]  /*0650*/  IMAD.MOV R4, RZ, RZ, -R10 ;  /* 0x000000ffff047224 */ /* 0x000fc800078e0a0a */
[----:B------:R-:W-:Y:S02]  /*0660*/  IMAD R4, R6, R4, R13 ;  /* 0x0000000406047224 */ /* 0x000fe400078e020d */
[----:B------:R-:W-:-:S03]  /*0670*/  IMAD R15, R15, R12, RZ ;  /* 0x0000000c0f0f7224 */ /* 0x000fc600078e02ff */
[----:B------:R-:W-:Y:S01]  /*0680*/  IABS R17, R4 ;  /* 0x0000000400117213 */ /* 0x000fe20000000000 */
[----:B------:R-:W-:-:S04]  /*0690*/  IMAD.HI.U32 R9, R9, R15, R8 ;  /* 0x0000000f09097227 */ /* 0x000fc800078e0008 */
[----:B------:R-:W-:Y:S02]  /*06a0*/  VIADD R8, R16, 0xffffffe ;  /* 0x0ffffffe10087836 */ /* 0x000fe40000000000 */
[----:B------:R-:W-:Y:S02]  /*06b0*/  IMAD.HI.U32 R15, R9, R17, RZ ;  /* 0x00000011090f7227 */ /* 0x000fe400078e00ff */
[----:B------:R1:W3:Y:S03]  /*06c0*/  F2I.FTZ.U32.TRUNC.NTZ R9, R8 ;  /* 0x0000000800097305 */ /* 0x0002e6000021f000 */
[----:B------:R-:W-:-:S05]  /*06d0*/  IADD3 R16, PT, PT, -R15, RZ, RZ ;  /* 0x000000ff0f107210 */ /* 0x000fca0007ffe1ff */
[----:B------:R-:W-:Y:S01]  /*06e0*/  IMAD R17, R12, R16, R17 ;  /* 0x000000100c117224 */ /* 0x000fe200078e0211 */
[----:B------:R-:W-:Y:S01]  /*06f0*/  IABS R16, R10 ;  /* 0x0000000a00107213 */ /* 0x000fe20000000000 */
[----:B-1----:R-:W-:-:S03]  /*0700*/  IMAD.MOV.U32 R8, RZ, RZ, RZ ;  /* 0x000000ffff087224 */ /* 0x002fc600078e00ff */
[----:B------:R-:W-:Y:S01]  /*0710*/  ISETP.GT.U32.AND P1, PT, R12, R17, PT ;  /* 0x000000110c00720c */ /* 0x000fe20003f24070 */
[----:B---3--:R-:W-:-:S04]  /*0720*/  IMAD.MOV R19, RZ, RZ, -R9 ;  /* 0x000000ffff137224 */ /* 0x008fc800078e0a09 */
[----:B------:R-:W-:-:S04]  /*0730*/  IMAD R19, R19, R14, RZ ;  /* 0x0000000e13137224 */ /* 0x000fc800078e02ff */
[----:B------:R-:W-:Y:S01]  /*0740*/  IMAD.HI.U32 R9, R9, R19, R8 ;  /* 0x0000001309097227 */ /* 0x000fe200078e0008 */
[----:B------:R-:W-:-:S03]  /*0750*/  LOP3.LUT R8, R4, R7, RZ, 0x3c, !PT ;  /* 0x0000000704087212 */ /* 0x000fc600078e3cff */
[-C--:B------:R-:W-:Y:S01]  /*0760*/  @!P1 IADD3 R17, PT, PT, R17, -R12.reuse, RZ ;  /* 0x8000000c11119210 */ /* 0x080fe20007ffe0ff */
[----:B------:R-:W-:Y:S01]  /*0770*/  @!P1 VIADD R15, R15, 0x1 ;  /* 0x000000010f0f9836 */ /* 0x000fe20000000000 */
[----:B------:R-:W-:Y:S02]  /*0780*/  ISETP.GE.AND P2, PT, R8, RZ, PT ;  /* 0x000000ff0800720c */ /* 0x000fe40003f46270 */
[----:B------:R-:W-:Y:S02]  /*0790*/  ISETP.GE.U32.AND P0, PT, R17, R12, PT ;  /* 0x0000000c1100720c */ /* 0x000fe40003f06070 */
[----:B------:R-:W-:Y:S02]  /*07a0*/  MOV R17, R16 ;  /* 0x0000001000117202 */ /* 0x000fe40000000f00 */
[----:B------:R-:W-:-:S03]  /*07b0*/  ISETP.NE.AND P1, PT, R7, RZ, PT ;  /* 0x000000ff0700720c */ /* 0x000fc60003f25270 */
[----:B------:R-:W-:Y:S02]  /*07c0*/  IMAD.HI.U32 R12, R9, R17, RZ ;  /* 0x00000011090c7227 */ /* 0x000fe400078e00ff */
[----:B------:R-:W0:Y:S03]  /*07d0*/  LDC.64 R8, c[0x0][0x3a8] ;  /* 0x0000ea00ff087b82 */ /* 0x000e260000000a00 */
[----:B------:R-:W-:Y:S01]  /*07e0*/  IADD3 R16, PT, PT, -R12, RZ, RZ ;  /* 0x000000ff0c107210 */ /* 0x000fe20007ffe1ff */
[----:B------:R-:W-:-:S04]  /*07f0*/  @P0 VIADD R15, R15, 0x1 ;  /* 0x000000010f0f0836 */ /* 0x000fc80000000000 */
[C---:B------:R-:W-:Y:S01]  /*0800*/  IMAD R17, R14.reuse, R16, R17 ;  /* 0x000000100e117224 */ /* 0x040fe200078e0211 */
[----:B------:R-:W-:Y:S01]  /*0810*/  @!P2 IADD3 R15, PT, PT, -R15, RZ, RZ ;  /* 0x000000ff0f0fa210 */ /* 0x000fe20007ffe1ff */
[----:B------:R-:W-:Y:S01]  /*0820*/  IMAD.MOV R16, RZ, RZ, -R13 ;  /* 0x000000ffff107224 */ /* 0x000fe200078e0a0d */
[----:B------:R-:W-:Y:S02]  /*0830*/  @!P1 LOP3.LUT R15, RZ, R7, RZ, 0x33, !PT ;  /* 0x00000007ff0f9212 */ /* 0x000fe400078e33ff */
[----:B------:R-:W-:Y:S02]  /*0840*/  ISETP.GT.U32.AND P4, PT, R14, R17, PT ;  /* 0x000000110e00720c */ /* 0x000fe40003f84070 */
[----:B------:R-:W-:Y:S01]  /*0850*/  IADD3 R13, PT, PT, -R11, RZ, RZ ;  /* 0x000000ff0b0d7210 */ /* 0x000fe20007ffe1ff */
[----:B------:R-:W-:Y:S02]  /*0860*/  IMAD.MOV R18, RZ, RZ, -R15 ;  /* 0x000000ffff127224 */ /* 0x000fe400078e0a0f */
[----:B------:R-:W-:-:S02]  /*0870*/  IMAD R11, R2, R16, R11 ;  /* 0x00000010020b7224 */ /* 0x000fc400078e020b */
[----:B------:R-:W-:Y:S02]  /*0880*/  IMAD R0, R3, R13, R0 ;  /* 0x0000000d03007224 */ /* 0x000fe400078e0200 */
[----:B------:R-:W-:Y:S02]  /*0890*/  IMAD R7, R7, R18, R4 ;  /* 0x0000001207077224 */ /* 0x000fe400078e0204 */
[----:B0-----:R-:W-:Y:S02]  /*08a0*/  IMAD R8, R11, UR4, -R8 ;  /* 0x000000040b087c24 */ /* 0x001fe4000f8e0a08 */
[-C--:B------:R-:W-:Y:S01]  /*08b0*/  @!P4 IADD3 R17, PT, PT, R17, -R14.reuse, RZ ;  /* 0x8000000e1111c210 */ /* 0x080fe20007ffe0ff */
[----:B------:R-:W-:Y:S01]  /*08c0*/  IMAD R16, R0, UR5, -R9 ;  /* 0x0000000500107c24 */ /* 0x000fe2000f8e0a09 */
[----:B------:R-:W0:Y:S01]  /*08d0*/  LDCU.64 UR4, c[0x0][0x358] ;  /* 0x00006b00ff0477ac */ /* 0x000e220008000a00 */
[----:B------:R-:W-:Y:S01]  /*08e0*/  @!P4 VIADD R12, R12, 0x1 ;  /* 0x000000010c0cc836 */ /* 0x000fe20000000000 */
[----:B------:R-:W-:Y:S01]  /*08f0*/  ISETP.GE.U32.AND P3, PT, R17, R14, PT ;  /* 0x0000000e1100720c */ /* 0x000fe20003f66070 */
[----:B------:R-:W-:Y:S01]  /*0900*/  IMAD R14, R15, UR6, R8 ;  /* 0x000000060f0e7c24 */ /* 0x000fe2000f8e0208 */
[----:B------:R-:W-:Y:S01]  /*0910*/  ISETP.NE.AND P4, PT, R5, RZ, PT ;  /* 0x000000ff0500720c */ /* 0x000fe20003f85270 */
[----:B------:R-:W-:Y:S01]  /*0920*/  IMAD R16, R7, UR7, R16 ;  /* 0x0000000707107c24 */ /* 0x000fe2000f8e0210 */
[----:B------:R-:W-:-:S02]  /*0930*/  LOP3.LUT R7, R10, R5, RZ, 0x3c, !PT ;  /* 0x000000050a077212 */ /* 0x000fc400078e3cff */
[----:B--2---:R-:W-:Y:S02]  /*0940*/  ISETP.GE.AND P0, PT, R14, UR8, PT ;  /* 0x000000080e007c0c */ /* 0x004fe4000bf06270 */
[----:B------:R-:W-:Y:S02]  /*0950*/  ISETP.GE.AND P1, PT, R16, UR9, PT ;  /* 0x0000000910007c0c */ /* 0x000fe4000bf26270 */
[----:B------:R-:W-:Y:S02]  /*0960*/  ISETP.GT.AND P0, PT, R14, -0x1, !P0 ;  /* 0xffffffff0e00780c */ /* 0x000fe40004704270 */
[----:B------:R-:W-:Y:S02]  /*0970*/  ISETP.GT.AND P1, PT, R16, -0x1, !P1 ;  /* 0xffffffff1000780c */ /* 0x000fe40004f24270 */
[----:B------:R-:W-:Y:S02]  /*0980*/  ISETP.GE.AND P2, PT, R7, RZ, PT ;  /* 0x000000ff0700720c */ /* 0x000fe40003f46270 */
[----:B------:R-:W-:-:S02]  /*0990*/  PLOP3.LUT P0, PT, P0, P1, PT, 0x80, 0x8 ;  /* 0x000000000008781c */ /* 0x000fc40000703070 */
[----:B------:R-:W-:-:S09]  /*09a0*/  @P3 IADD3 R12, PT, PT, R12, 0x1, RZ ;  /* 0x000000010c0c3810 */ /* 0x000fd20007ffe0ff */
[----:B------:R-:W-:Y:S01]  /*09b0*/  @!P2 IMAD.MOV R12, RZ, RZ, -R12 ;  /* 0x000000ffff0ca224 */ /* 0x000fe200078e0a0c */
[----:B------:R-:W-:Y:S01]  /*09c0*/  @!P4 LOP3.LUT R12, RZ, R5, RZ, 0x33, !PT ;  /* 0x00000005ff0cc212 */ /* 0x000fe200078e33ff */
[----:B------:R-:W1:Y:S03]  /*09d0*/  @P0 LDC.64 R8, c[0x0][0x380] ;  /* 0x0000e000ff080b82 */ /* 0x000e660000000a00 */
[----:B------:R-:W-:-:S05]  /*09e0*/  IADD3 R7, PT, PT, -R12, RZ, RZ ;  /* 0x000000ff0c077210 */ /* 0x000fca0007ffe1ff */
[----:B------:R-:W-:-:S04]  /*09f0*/  IMAD R7, R5, R7, R10 ;  /* 0x0000000705077224 */ /* 0x000fc800078e020a */
[----:B------:R-:W-:-:S04]  /*0a00*/  IMAD R7, R12, R5, R7 ;  /* 0x000000050c077224 */ /* 0x000fc800078e0207 */
[----:B------:R-:W-:-:S04]  /*0a10*/  @P0 IMAD R5, R7, UR8, R14 ;  /* 0x0000000807050c24 */ /* 0x000fc8000f8e020e */
[----:B------:R-:W-:Y:S01]  /*0a20*/  @P0 IMAD R13, R5, UR9, R16 ;  /* 0x00000009050d0c24 */ /* 0x000fe2000f8e0210 */
[----:B------:R-:W-:-:S03]  /*0a30*/  PRMT R5, RZ, 0x7610, R5 ;  /* 0x00007610ff057816 */ /* 0x000fc60000000005 */
[----:B-1----:R-:W-:Y:S02]  /*0a40*/  @P0 IMAD.WIDE R8, R13, 0x2, R8 ;  /* 0x000000020d080825 */ /* 0x002fe400078e0208 */
[----:B------:R-:W1:Y:S03]  /*0a50*/  LDC.64 R12, c[0x0][0x388] ;  /* 0x0000e200ff0c7b82 */ /* 0x000e660000000a00 */
[----:B0-----:R-:W2:Y:S01]  /*0a60*/  @P0 LDG.E.U16.CONSTANT R5, desc[UR4][R8.64] ;  /* 0x0000000408050981 */ /* 0x001ea2000c1e9500 */
[----:B------:R-:W-:-:S04]  /*0a70*/  IMAD R4, R6, R7, R4 ;  /* 0x0000000706047224 */ /* 0x000fc800078e0204 */
[----:B------:R-:W-:-:S04]  /*0a80*/  IMAD R4, R4, R2, R11 ;  /* 0x0000000204047224 */ /* 0x000fc800078e020b */
[----:B------:R-:W-:-:S04]  /*0a90*/  IMAD R3, R4, R3, R0 ;  /* 0x0000000304037224 */ /* 0x000fc800078e0200 */
[----:B-1----:R-:W-:-:S05]  /*0aa0*/  IMAD.WIDE R2, R3, 0x2, R12 ;  /* 0x0000000203027825 */ /* 0x002fca00078e020c */
[----:B--2---:R-:W-:Y:S01]  /*0ab0*/  STG.E.U16 desc[UR4][R2.64], R5 ;  /* 0x0000000502007986 */ /* 0x004fe2000c101504 */
[----:B------:R-:W-:Y:S05]  /*0ac0*/  EXIT ;  /* 0x000000000000794d */ /* 0x000fea0003800000 */
.L_x_6:
        /* <DEDUP_REMOVED lines=11> */
.L_x_36:


//--------------------- .text._ZN8pygpukit3ops2nn21conv2d_1x1_f32_kernelEPKfS3_S3_Pfiiiii --------------------------
	.section	.text._ZN8pygpukit3ops2nn21conv2d_1x1_f32_kernelEPKfS3_S3_Pfiiiii,"ax",@progbits
	.align	128
        .global         _ZN8pygpukit3ops2nn21conv2d_1x1_f32_kernelEPKfS3_S3_Pfiiiii
        .type           _ZN8pygpukit3ops2nn21conv2d_1x1_f32_kernelEPKfS3_S3_Pfiiiii,@function
        .size           _ZN8pygpukit3ops2nn21conv2d_1x1_f32_kernelEPKfS3_S3_Pfiiiii,(.L_x_37 - _ZN8pygpukit3ops2nn21conv2d_1x1_f32_kernelEPKfS3_S3_Pfiiiii)
        .other          _ZN8pygpukit3ops2nn21conv2d_1x1_f32_kernelEPKfS3_S3_Pfiiiii,@"STO_CUDA_ENTRY STV_DEFAULT"
_ZN8pygpukit3ops2nn21conv2d_1x1_f32_kernelEPKfS3_S3_Pfiiiii:
.text._ZN8pygpukit3ops2nn21conv2d_1x1_f32_kernelEPKfS3_S3_Pfiiiii:
[----:B------:R-:W-:Y:S01]  /*0000*/  LDC R1, c[0x0][0x37c] ;  /* 0x0000df00ff017b82 */ /* 0x000fe20000000800 */
[----:B------:R-:W0:Y:S01]  /*0010*/  S2R R3, SR_TID.X ;  /* 0x0000000000037919 */ /* 0x000e220000002100 */
[----:B------:R-:W1:Y:S06]  /*0020*/  LDCU UR4, c[0x0][0x3a0] ;  /* 0x00007400ff0477ac */ /* 0x000e6c0008000800 */
[----:B------:R-:W0:Y:S01]  /*0030*/  S2UR UR5, SR_CTAID.X ;  /* 0x00000000000579c3 */ /* 0x000e220000002500 */
[----:B------:R-:W1:Y:S01]  /*0040*/  LDCU.64 UR10, c[0x0][0x3a8] ;  /* 0x00007500ff0a77ac */ /* 0x000e620008000a00 */
[----:B------:R-:W2:Y:S06]  /*0050*/  LDCU UR12, c[0x0][0x3b0] ;  /* 0x00007600ff0c77ac */ /* 0x000eac0008000800 */
[----:B------:R-:W0:Y:S01]  /*0060*/  LDC R4, c[0x0][0x360] ;  /* 0x0000d800ff047b82 */ /* 0x000e220000000800 */
[----:B-1----:R-:W-:-:S04]  /*0070*/  UIMAD UR4, UR10, UR4, URZ ;  /* 0x000000040a0472a4 */ /* 0x002fc8000f8e02ff */
[----:B------:R-:W-:-:S04]  /*0080*/  UIMAD UR4, UR4, UR11, URZ ;  /* 0x0000000b040472a4 */ /* 0x000fc8000f8e02ff */
[----:B--2---:R-:W-:Y:S01]  /*0090*/  UIMAD UR4, UR4, UR12, URZ ;  /* 0x0000000c040472a4 */ /* 0x004fe2000f8e02ff */
[----:B0-----:R-:W-:-:S05]  /*00a0*/  IMAD R4, R4, UR5, R3 ;  /* 0x0000000504047c24 */ /* 0x001fca000f8e0203 */
[----:B------:R-:W-:-:S13]  /*00b0*/  ISETP.GE.AND P0, PT, R4, UR4, PT ;  /* 0x0000000404007c0c */ /* 0x000fda000bf06270 */
[----:B------:R-:W-:Y:S05]  /*00c0*/  @P0 EXIT ;  /* 0x000000000000094d */ /* 0x000fea0003800000 */
[----:B------:R-:W-:Y:S01]  /*00d0*/  IABS R7, UR12 ;  /* 0x0000000c00077c13 */ /* 0x000fe20008000000 */
[----:B------:R-:W0:Y:S01]  /*00e0*/  LDCU.64 UR4, c[0x0][0x390] ;  /* 0x00007200ff0477ac */ /* 0x000e220008000a00 */
[----:B------:R-:W-:Y:S02]  /*00f0*/  IABS R9, UR11 ;  /* 0x0000000b00097c13 */ /* 0x000fe40008000000 */
[----:B------:R-:W1:Y:S01]  /*0100*/  I2F.RP R0, R7 ;  /* 0x0000000700007306 */ /* 0x000e620000209400 */
[----:B------:R-:W-:Y:S01]  /*0110*/  IABS R8, R4 ;  /* 0x0000000400087213 */ /* 0x000fe20000000000 */
[----:B------:R-:W2:Y:S01]  /*0120*/  LDCU.64 UR8, c[0x0][0x358] ;  /* 0x00006b00ff0877ac */ /* 0x000ea20008000a00 */
[----:B------:R-:W-:-:S05]  /*0130*/  IABS R11, UR10 ;  /* 0x0000000a000b7c13 */ /* 0x000fca0008000000 */
[----:B-1----:R-:W1:Y:S02]  /*0140*/  MUFU.RCP R0, R0 ;  /* 0x0000000000007308 */ /* 0x002e640000001000 */
[----:B-1----:R-:W-:-:S06]  /*0150*/  IADD3 R2, PT, PT, R0, 0xffffffe, RZ ;  /* 0x0ffffffe00027810 */ /* 0x002fcc0007ffe0ff */
[----:B------:R1:W3:Y:S02]  /*0160*/  F2I.FTZ.U32.TRUNC.NTZ R3, R2 ;  /* 0x0000000200037305 */ /* 0x0002e4000021f000 */
[----:B-1----:R-:W-:Y:S01]  /*0170*/  HFMA2 R2, -RZ, RZ, 0, 0 ;  /* 0x00000000ff027431 */ /* 0x002fe200000001ff */
[----:B---3--:R-:W-:-:S05]  /*0180*/  IADD3 R6, PT, PT, RZ, -R3, RZ ;  /* 0x80000003ff067210 */ /* 0x008fca0007ffe0ff */
[----:B------:R-:W-:Y:S02]  /*0190*/  IMAD R5, R6, R7, RZ ;  /* 0x0000000706057224 */ /* 0x000fe400078e02ff */
[----:B------:R-:W1:Y:S02]  /*01a0*/  I2F.RP R6, R9 ;  /* 0x0000000900067306 */ /* 0x000e640000209400 */
[----:B------:R-:W-:-:S06]  /*01b0*/  IMAD.HI.U32 R3, R3, R5, R2 ;  /* 0x0000000503037227 */ /* 0x000fcc00078e0002 */
[----:B------:R-:W-:-:S05]  /*01c0*/  IMAD.HI.U32 R5, R3, R8, RZ ;  /* 0x0000000803057227 */ /* 0x000fca00078e00ff */
[----:B------:R-:W-:Y:S01]  /*01d0*/  IADD3 R0, PT, PT, -R5, RZ, RZ ;  /* 0x000000ff05007210 */ /* 0x000fe20007ffe1ff */
[----:B-1----:R-:W1:Y:S04]  /*01e0*/  MUFU.RCP R6, R6 ;  /* 0x0000000600067308 */ /* 0x002e680000001000 */
[----:B------:R-:W-:-:S05]  /*01f0*/  IMAD R0, R7, R0, R8 ;  /* 0x0000000007007224 */ /* 0x000fca00078e0208 */
[----:B------:R-:W-:Y:S02]  /*0200*/  ISETP.GT.U32.AND P1, PT, R7, R0, PT ;  /* 0x000000000700720c */ /* 0x000fe40003f24070 */
[----:B-1----:R-:W-:Y:S02]  /*0210*/  IADD3 R2, PT, PT, R6, 0xffffffe, RZ ;  /* 0x0ffffffe06027810 */ /* 0x002fe40007ffe0ff */
[----:B------:R-:W1:Y:S09]  /*0220*/  I2F.RP R6, R11 ;  /* 0x0000000b00067306 */ /* 0x000e720000209400 */
[----:B------:R-:W-:-:S02]  /*0230*/  @!P1 IADD3 R0, PT, PT, R0, -R7, RZ ;  /* 0x8000000700009210 */ /* 0x000fc40007ffe0ff */
[----:B------:R-:W-:Y:S02]  /*0240*/  @!P1 IADD3 R5, PT, PT, R5, 0x1, RZ ;  /* 0x0000000105059810 */ /* 0x000fe40007ffe0ff */
[----:B------:R-:W-:Y:S01]  /*0250*/  ISETP.GE.U32.AND P0, PT, R0, R7, PT ;  /* 0x000000070000720c */ /* 0x000fe20003f06070 */
[----:B------:R3:W4:Y:S01]  /*0260*/  F2I.FTZ.U32.TRUNC.NTZ R3, R2 ;  /* 0x0000000200037305 */ /* 0x000722000021f000 */
[----:B------:R-:W-:Y:S02]  /*0270*/  LOP3.LUT R0, R4, UR12, RZ, 0x3c, !PT ;  /* 0x0000000c04007c12 */ /* 0x000fe4000f8e3cff */
[----:B------:R-:W-:Y:S02]  /*0280*/  ISETP.NE.AND P1, PT, RZ, UR12, PT ;  /* 0x0000000cff007c0c */ /* 0x000fe4000bf25270 */
[----:B------:R-:W-:-:S03]  /*0290*/  ISETP.GE.AND P2, PT, R0, RZ, PT ;  /* 0x000000ff0000720c */ /* 0x000fc60003f46270 */
[----:B-1----:R-:W1:Y:S01]  /*02a0*/  MUFU.RCP R6, R6 ;  /* 0x0000000600067308 */ /* 0x002e620000001000 */
[----:B---3--:R-:W-:-:S03]  /*02b0*/  MOV R2, RZ ;  /* 0x000000ff00027202 */ /* 0x008fc60000000f00 */
[----:B------:R-:W-:Y:S01]  /*02c0*/  @P0 VIADD R5, R5, 0x1 ;  /* 0x0000000105050836 */ /* 0x000fe20000000000 */
[----:B----4-:R-:W-:-:S05]  /*02d0*/  IADD3 R0, PT, PT, RZ, -R3, RZ ;  /* 0x80000003ff007210 */ /* 0x010fca0007ffe0ff */
[----:B------:R-:W-:Y:S01]  /*02e0*/  @!P2 IADD3 R5, PT, PT, -R5, RZ, RZ ;  /* 0x000000ff0505a210 */ /* 0x000fe20007ffe1ff */
[----:B------:R-:W-:Y:S01]  /*02f0*/  IMAD R7, R0, R9, RZ ;  /* 0x0000000900077224 */ /* 0x000fe200078e02ff */
[----:B------:R-:W-:-:S03]  /*0300*/  @!P1 LOP3.LUT R5, RZ, UR12, RZ, 0x33, !PT ;  /* 0x0000000cff059c12 */ /* 0x000fc6000f8e33ff */
[----:B------:R-:W-:Y:S01]  /*0310*/  IMAD.HI.U32 R2, R3, R7, R2 ;  /* 0x0000000703027227 */ /* 0x000fe200078e0002 */
[----:B------:R-:W-:-:S05]  /*0320*/  IABS R0, R5 ;  /* 0x0000000500007213 */ /* 0x000fca0000000000 */
[----:B------:R-:W-:-:S05]  /*0330*/  IMAD.HI.U32 R2, R2, R0, RZ ;  /* 0x0000000002027227 */ /* 0x000fca00078e00ff */
[----:B------:R-:W-:-:S05]  /*0340*/  IADD3 R3, PT, PT, -R2, RZ, RZ ;  /* 0x000000ff02037210 */ /* 0x000fca0007ffe1ff */
[----:B------:R-:W-:Y:S01]  /*0350*/  IMAD R0, R9, R3, R0 ;  /* 0x0000000309007224 */ /* 0x000fe200078e0200 */
[----:B-1----:R-:W-:-:S04]  /*0360*/  IADD3 R3, PT, PT, R6, 0xffffffe, RZ ;  /* 0x0ffffffe06037810 */ /* 0x002fc80007ffe0ff */
[----:B------:R-:W-:Y:S02]  /*0370*/  ISETP.GT.U32.AND P1, PT, R9, R0, PT ;  /* 0x000000000900720c */ /* 0x000fe40003f24070 */
[----:B------:R-:W1:Y:S11]  /*0380*/  F2I.FTZ.U32.TRUNC.NTZ R3, R3 ;  /* 0x0000000300037305 */ /* 0x000e76000021f000 */
[----:B------:R-:W-:-:S02]  /*0390*/  @!P1 IADD3 R0, PT, PT, R0, -R9, RZ ;  /* 0x8000000900009210 */ /* 0x000fc40007ffe0ff */
[----:B------:R-:W-:Y:S02]  /*03a0*/  @!P1 IADD3 R2, PT, PT, R2, 0x1, RZ ;  /* 0x0000000102029810 */ /* 0x000fe40007ffe0ff */
[----:B------:R-:W-:Y:S02]  /*03b0*/  ISETP.GE.U32.AND P0, PT, R0, R9, PT ;  /* 0x000000090000720c */ /* 0x000fe40003f06070 */
[----:B------:R-:W-:Y:S02]  /*03c0*/  LOP3.LUT R0, R5, UR11, RZ, 0x3c, !PT ;  /* 0x0000000b05007c12 */ /* 0x000fe4000f8e3cff */
[----:B------:R-:W-:Y:S02]  /*03d0*/  ISETP.NE.AND P1, PT, RZ, UR11, PT ;  /* 0x0000000bff007c0c */ /* 0x000fe4000bf25270 */
[----:B------:R-:W-:Y:S02]  /*03e0*/  ISETP.GE.AND P2, PT, R0, RZ, PT ;  /* 0x000000ff0000720c */ /* 0x000fe40003f46270 */
[----:B-1----:R-:W-:-:S05]  /*03f0*/  IADD3 R0, PT, PT, RZ, -R3, RZ ;  /* 0x80000003ff007210 */ /* 0x002fca0007ffe0ff */
[----:B------:R-:W-:Y:S01]  /*0400*/  @P0 VIADD R2, R2, 0x1 ;  /* 0x0000000102020836 */ /* 0x000fe20000000000 */
[----:B0-----:R-:W-:Y:S01]  /*0410*/  ISETP.NE.U32.AND P0, PT, RZ, UR4, PT ;  /* 0x00000004ff007c0c */ /* 0x001fe2000bf05070 */
[----:B------:R-:W-:-:S03]  /*0420*/  IMAD R7, R0, R11, RZ ;  /* 0x0000000b00077224 */ /* 0x000fc600078e02ff */
[----:B------:R-:W-:Y:S01]  /*0430*/  MOV R8, R2 ;  /* 0x0000000200087202 */ /* 0x000fe20000000f00 */
[----:B------:R-:W-:Y:S01]  /*0440*/  HFMA2 R2, -RZ, RZ, 0, 0 ;  /* 0x00000000ff027431 */ /* 0x000fe200000001ff */
[----:B------:R-:W-:Y:S01]  /*0450*/  ISETP.NE.AND.EX P0, PT, RZ, UR5, PT, P0 ;  /* 0x00000005ff007c0c */ /* 0x000fe2000bf05300 */
[----:B------:R-:W0:Y:S01]  /*0460*/  LDCU UR5, c[0x0][0x3a4] ;  /* 0x00007480ff0577ac */ /* 0x000e220008000800 */
[----:B------:R-:W-:Y:S02]  /*0470*/  @!P2 IADD3 R8, PT, PT, -R8, RZ, RZ ;  /* 0x000000ff0808a210 */ /* 0x000fe40007ffe1ff */
[----:B------:R-:W-:-:S04]  /*0480*/  @!P1 LOP3.LUT R8, RZ, UR11, RZ, 0x33, !PT ;  /* 0x0000000bff089c12 */ /* 0x000fc8000f8e33ff */
[----:B------:R-:W-:Y:S01]  /*0490*/  IABS R0, R8 ;  /* 0x0000000800007213 */ /* 0x000fe20000000000 */
[----:B------:R-:W-:-:S03]  /*04a0*/  IMAD.HI.U32 R2, R3, R7, R2 ;  /* 0x0000000703027227 */ /* 0x000fc600078e0002 */
[----:B------:R-:W-:Y:S01]  /*04b0*/  MOV R3, R0 ;  /* 0x0000000000037202 */ /* 0x000fe20000000f00 */
[----:B------:R-:W1:Y:S04]  /*04c0*/  @P0 LDC.64 R6, c[0x0][0x390] ;  /* 0x0000e400ff060b82 */ /* 0x000e680000000a00 */
[----:B------:R-:W-:-:S05]  /*04d0*/  IMAD.HI.U32 R0, R2, R3, RZ ;  /* 0x0000000302007227 */ /* 0x000fca00078e00ff */
[----:B------:R-:W-:-:S05]  /*04e0*/  IADD3 R2, PT, PT, -R0, RZ, RZ ;  /* 0x000000ff00027210 */ /* 0x000fca0007ffe1ff */
[----:B------:R-:W-:-:S05]  /*04f0*/  IMAD R2, R11, R2, R3 ;  /* 0x000000020b027224 */ /* 0x000fca00078e0203 */
[----:B------:R-:W-:-:S13]  /*0500*/  ISETP.GT.U32.AND P2, PT, R11, R2, PT ;  /* 0x000000020b00720c */ /* 0x000fda0003f44070 */
[-C--:B------:R-:W-:Y:S01]  /*0510*/  @!P2 IADD3 R2, PT, PT, R2, -R11.reuse, RZ ;  /* 0x8000000b0202a210 */ /* 0x080fe20007ffe0ff */
[----:B------:R-:W-:Y:S01]  /*0520*/  @!P2 VIADD R0, R0, 0x1 ;  /* 0x000000010000a836 */ /* 0x000fe20000000000 */
[----:B------:R-:W-:Y:S02]  /*0530*/  ISETP.NE.AND P2, PT, RZ, UR10, PT ;  /* 0x0000000aff007c0c */ /* 0x000fe4000bf45270 */
[----:B------:R-:W-:Y:S01]  /*0540*/  ISETP.GE.U32.AND P1, PT, R2, R11, PT ;  /* 0x0000000b0200720c */ /* 0x000fe20003f26070 */
[----:B------:R-:W-:Y:S01]  /*0550*/  HFMA2 R11, -RZ, RZ, 0, 0 ;  /* 0x00000000ff0b7431 */ /* 0x000fe200000001ff */
[----:B------:R-:W-:-:S04]  /*0560*/  LOP3.LUT R2, R8, UR10, RZ, 0x3c, !PT ;  /* 0x0000000a08027c12 */ /* 0x000fc8000f8e3cff */
[----:B------:R-:W-:-:S07]  /*0570*/  ISETP.GE.AND P3, PT, R2, RZ, PT ;  /* 0x000000ff0200720c */ /* 0x000fce0003f66270 */
[----:B------:R-:W-:-:S06]  /*0580*/  @P1 IADD3 R0, PT, PT, R0, 0x1, RZ ;  /* 0x0000000100001810 */ /* 0x000fcc0007ffe0ff */
[----:B------:R-:W-:Y:S02]  /*0590*/  @!P3 IADD3 R0, PT, PT, -R0, RZ, RZ ;  /* 0x000000ff0000b210 */ /* 0x000fe40007ffe1ff */
[----:B------:R-:W-:-:S04]  /*05a0*/  @!P2 LOP3.LUT R0, RZ, UR10, RZ, 0x33, !PT ;  /* 0x0000000aff00ac12 */ /* 0x000fc8000f8e33ff */
[----:B------:R-:W-:-:S05]  /*05b0*/  IADD3 R3, PT, PT, -R0, RZ, RZ ;  /* 0x000000ff00037210 */ /* 0x000fca0007ffe1ff */
[----:B------:R-:W-:-:S04]  /*05c0*/  IMAD R3, R3, UR10, R8 ;  /* 0x0000000a03037c24 */ /* 0x000fc8000f8e0208 */
[----:B-1----:R-:W-:-:S05]  /*05d0*/  @P0 IMAD.WIDE R6, R3, 0x4, R6 ;  /* 0x0000000403060825 */ /* 0x002fca00078e0206 */
[----:B--2---:R1:W5:Y:S01]  /*05e0*/  @P0 LDG.E.CONSTANT R11, desc[UR8][R6.64] ;  /* 0x00000008060b0981 */ /* 0x004362000c1e9900 */
[----:B0-----:R-:W-:Y:S01]  /*05f0*/  UISETP.GE.AND UP0, UPT, UR5, 0x1, UPT ;  /* 0x000000010500788c */ /* 0x001fe2000bf06270 */
[----:B------:R-:W-:Y:S02]  /*0600*/  IADD3 R9, PT, PT, -R5, RZ, RZ ;  /* 0x000000ff05097210 */ /* 0x000fe40007ffe1ff */
[----:B------:R-:W-:-:S03]  /*0610*/  IADD3 R2, PT, PT, -R8, RZ, RZ ;  /* 0x000000ff08027210 */ /* 0x000fc60007ffe1ff */
[----:B------:R-:W-:Y:S02]  /*0620*/  IMAD R4, R9, UR12, R4 ;  /* 0x0000000c09047c24 */ /* 0x000fe4000f8e0204 */
[----:B------:R-:W-:Y:S01]  /*0630*/  IMAD R5, R2, UR11, R5 ;  /* 0x0000000b02057c24 */ /* 0x000fe2000f8e0205 */
[----:B-1----:R-:W-:Y:S06]  /*0640*/  BRA.U !UP0, `(.L_x_7) ;  /* 0x00000009088c7547 */ /* 0x002fec000b800000 */
[----:B------:R-:W-:Y:S02]  /*0650*/  UISETP.GE.U32.AND UP0, UPT, UR5, 0x8, UPT ;  /* 0x000000080500788c */ /* 0x000fe4000bf06070 */
[----:B------:R-:W-:Y:S01]  /*0660*/  IMAD R6, R0, UR5, RZ ;  /* 0x0000000500067c24 */ /* 0x000fe2000f8e02ff */
[----:B------:R-:W-:Y:S01]  /*0670*/  UMOV UR4, URZ ;  /* 0x000000ff00047c82 */ /* 0x000fe20008000000 */
[----:B------:R-:W-:-:S05]  /*0680*/  IMAD R7, R3, UR5, RZ ;  /* 0x0000000503077c24 */ /* 0x000fca000f8e02ff */
[----:B------:R-:W-:Y:S05]  /*0690*/  BRA.U !UP0, `(.L_x_8) ;  /* 0x0000000508447547 */ /* 0x000fea000b800000 */
[----:B------:R-:W-:Y:S01]  /*06a0*/  IMAD R8, R0, UR11, RZ ;  /* 0x0000000b00087c24 */ /* 0x000fe2000f8e02ff */
[----:B------:R-:W-:Y:S01]  /*06b0*/  MOV R15, UR11 ;  /* 0x0000000b000f7c02 */ /* 0x000fe20008000f00 */
[C---:B------:R-:W-:Y:S01]  /*06c0*/  VIADD R12, R6.reuse, 0x6 ;  /* 0x00000006060c7836 */ /* 0x040fe20000000000 */
[----:B------:R-:W-:Y:S01]  /*06d0*/  IADD3 R10, PT, PT, R6, 0x7, RZ ;  /* 0x00000007060a7810 */ /* 0x000fe20007ffe0ff */
[--C-:B------:R-:W-:Y:S01]  /*06e0*/  IMAD R29, R8, UR5, R5.reuse ;  /* 0x00000005081d7c24 */ /* 0x100fe2000f8e0205 */
[C---:B------:R-:W-:Y:S01]  /*06f0*/  IADD3 R14, PT, PT, R6.reuse, 0x5, RZ ;  /* 0x00000005060e7810 */ /* 0x040fe20007ffe0ff */
[C---:B------:R-:W-:Y:S01]  /*0700*/  IMAD R8, R6.reuse, R15, UR11 ;  /* 0x0000000b06087e24 */ /* 0x040fe2000f8e020f */
[----:B------:R-:W-:Y:S01]  /*0710*/  IADD3 R16, PT, PT, R6, 0x4, RZ ;  /* 0x0000000406107810 */ /* 0x000fe20007ffe0ff */
[--C-:B------:R-:W-:Y:S01]  /*0720*/  IMAD R9, R10, UR11, R5.reuse ;  /* 0x0000000b0a097c24 */ /* 0x100fe2000f8e0205 */
[----:B------:R-:W-:Y:S01]  /*0730*/  IADD3 R18, PT, PT, R6, 0x3, RZ ;  /* 0x0000000306127810 */ /* 0x000fe20007ffe0ff */
[--C-:B------:R-:W-:Y:S01]  /*0740*/  IMAD R13, R12, UR11, R5.reuse ;  /* 0x0000000b0c0d7c24 */ /* 0x100fe2000f8e0205 */
[----:B------:R-:W-:Y:S01]  /*0750*/  IADD3 R20, PT, PT, R6, 0x2, RZ ;  /* 0x0000000206147810 */ /* 0x000fe20007ffe0ff */
[--C-:B------:R-:W-:Y:S01]  /*0760*/  IMAD R25, R14, UR11, R5.reuse ;  /* 0x0000000b0e197c24 */ /* 0x100fe2000f8e0205 */
[----:B------:R-:W-:Y:S01]  /*0770*/  IADD3 R27, PT, PT, R5, R8, RZ ;  /* 0x00000008051b7210 */ /* 0x000fe20007ffe0ff */
[--C-:B------:R-:W-:Y:S01]  /*0780*/  IMAD R19, R16, UR11, R5.reuse ;  /* 0x0000000b10137c24 */ /* 0x100fe2000f8e0205 */
[----:B------:R-:W-:Y:S01]  /*0790*/  ULOP3.LUT UR4, UR5, 0x7ffffff8, URZ, 0xc0, !UPT ;  /* 0x7ffffff805047892 */ /* 0x000fe2000f8ec0ff */
[--C-:B------:R-:W-:Y:S01]  /*07a0*/  IMAD R23, R18, UR11, R5.reuse ;  /* 0x0000000b12177c24 */ /* 0x100fe2000f8e0205 */
[----:B------:R-:W-:Y:S01]  /*07b0*/  MOV R2, R7 ;  /* 0x0000000700027202 */ /* 0x000fe20000000f00 */
[----:B------:R-:W-:Y:S01]  /*07c0*/  IMAD R15, R20, UR11, R5 ;  /* 0x0000000b140f7c24 */ /* 0x000fe2000f8e0205 */
[----:B------:R-:W-:-:S02]  /*07d0*/  UIMAD UR6, UR11, UR12, URZ ;  /* 0x0000000c0b0672a4 */ /* 0x000fc4000f8e02ff */
[--C-:B------:R-:W-:Y:S01]  /*07e0*/  IMAD R29, R29, UR12, R4.reuse ;  /* 0x0000000c1d1d7c24 */ /* 0x100fe2000f8e0204 */
[----:B------:R-:W-:Y:S01]  /*07f0*/  UIADD3 UR7, UPT, UPT, -UR4, URZ, URZ ;  /* 0x000000ff04077290 */ /* 0x000fe2000fffe1ff */
[--C-:B------:R-:W-:Y:S02]  /*0800*/  IMAD R9, R9, UR12, R4.reuse ;  /* 0x0000000c09097c24 */ /* 0x100fe4000f8e0204 */
[--C-:B------:R-:W-:Y:S02]  /*0810*/  IMAD R10, R13, UR12, R4.reuse ;  /* 0x0000000c0d0a7c24 */ /* 0x100fe4000f8e0204 */
[--C-:B------:R-:W-:Y:S02]  /*0820*/  IMAD R25, R25, UR12, R4.reuse ;  /* 0x0000000c19197c24 */ /* 0x100fe4000f8e0204 */
[--C-:B------:R-:W-:Y:S02]  /*0830*/  IMAD R19, R19, UR12, R4.reuse ;  /* 0x0000000c13137c24 */ /* 0x100fe4000f8e0204 */
[----:B------:R-:W-:-:S02]  /*0840*/  IMAD R23, R23, UR12, R4 ;  /* 0x0000000c17177c24 */ /* 0x000fc4000f8e0204 */
[--C-:B------:R-:W-:Y:S02]  /*0850*/  IMAD R8, R15, UR12, R4.reuse ;  /* 0x0000000c0f087c24 */ /* 0x100fe4000f8e0204 */
[----:B------:R-:W-:-:S07]  /*0860*/  IMAD R27, R27, UR12, R4 ;  /* 0x0000000c1b1b7c24 */ /* 0x000fce000f8e0204 */
.L_x_9:
[----:B------:R-:W0:Y:S08]  /*0870*/  LDC.64 R12, c[0x0][0x380] ;  /* 0x0000e000ff0c7b82 */ /* 0x000e300000000a00 */
[----:B------:R-:W1:Y:S01]  /*0880*/  LDC.64 R14, c[0x0][0x388] ;  /* 0x0000e200ff0e7b82 */ /* 0x000e620000000a00 */
[----:B0-----:R-:W-:-:S06]  /*0890*/  IMAD.WIDE R16, R29, 0x4, R12 ;  /* 0x000000041d107825 */ /* 0x001fcc00078e020c */
[----:B------:R-:W2:Y:S01]  /*08a0*/  LDG.E.CONSTANT R16, desc[UR8][R16.64] ;  /* 0x0000000810107981 */ /* 0x000ea2000c1e9900 */
[----:B-1----:R-:W-:-:S05]  /*08b0*/  IMAD.WIDE R14, R2, 0x4, R14 ;  /* 0x00000004020e7825 */ /* 0x002fca00078e020e */
[----:B------:R-:W2:Y:S01]  /*08c0*/  LDG.E.CONSTANT R18, desc[UR8][R14.64] ;  /* 0x000000080e127981 */ /* 0x000ea2000c1e9900 */
[----:B------:R-:W-:-:S03]  /*08d0*/  IMAD.WIDE R20, R27, 0x4, R12 ;  /* 0x000000041b147825 */ /* 0x000fc600078e020c */
[----:B------:R-:W3:Y:S04]  /*08e0*/  LDG.E.CONSTANT R26, desc[UR8][R14.64+0xc] ;  /* 0x00000c080e1a7981 */ /* 0x000ee8000c1e9900 */
[----:B------:R0:W4:Y:S02]  /*08f0*/  LDG.E.CONSTANT R22, desc[UR8][R20.64] ;  /* 0x0000000814167981 */ /* 0x000124000c1e9900 */
[----:B0-----:R-:W-:-:S05]  /*0900*/  IMAD.WIDE R20, R23, 0x4, R12 ;  /* 0x0000000417147825 */ /* 0x001fca00078e020c */
[----:B------:R0:W3:Y:S01]  /*0910*/  LDG.E.CONSTANT R24, desc[UR8][R20.64] ;  /* 0x0000000814187981 */ /* 0x0000e2000c1e9900 */
[----:B--2--5:R-:W-:Y:S01]  /*0920*/  FFMA R11, R16, R18, R11 ;  /* 0x00000012100b7223 */ /* 0x024fe2000000000b */
[--C-:B------:R-:W-:Y:S02]  /*0930*/  IMAD.WIDE R16, R8, 0x4, R12.reuse ;  /* 0x0000000408107825 */ /* 0x100fe400078e020c */
[----:B------:R-:W4:Y:S04]  /*0940*/  LDG.E.CONSTANT R18, desc[UR8][R14.64+0x4] ;  /* 0x000004080e127981 */ /* 0x000f28000c1e9900 */
[----:B------:R-:W2:Y:S04]  /*0950*/  LDG.E.CONSTANT R28, desc[UR8][R16.64] ;  /* 0x00000008101c7981 */ /* 0x000ea8000c1e9900 */
[----:B------:R-:W2:Y:S01]  /*0960*/  LDG.E.CONSTANT R16, desc[UR8][R14.64+0x8] ;  /* 0x000008080e107981 */ /* 0x000ea2000c1e9900 */
[----:B0-----:R-:W-:-:S04]  /*0970*/  IMAD.WIDE R20, R19, 0x4, R12 ;  /* 0x0000000413147825 */ /* 0x001fc800078e020c */
[----:B----4-:R-:W-:Y:S02]  /*0980*/  FFMA R11, R22, R18, R11 ;  /* 0x00000012160b7223 */ /* 0x010fe4000000000b */
[----:B------:R-:W4:Y:S04]  /*0990*/  LDG.E.CONSTANT R22, desc[UR8][R14.64+0x14] ;  /* 0x000014080e167981 */ /* 0x000f28000c1e9900 */
[----:B------:R-:W4:Y:S01]  /*09a0*/  LDG.E.CONSTANT R18, desc[UR8][R14.64+0x18] ;  /* 0x000018080e127981 */ /* 0x000f22000c1e9900 */
[----:B--2---:R-:W-:Y:S01]  /*09b0*/  FFMA R11, R28, R16, R11 ;  /* 0x000000101c0b7223 */ /* 0x004fe2000000000b */
[----:B------:R-:W-:Y:S02]  /*09c0*/  IMAD.WIDE R16, R25, 0x4, R12 ;  /* 0x0000000419107825 */ /* 0x000fe400078e020c */
[----:B------:R-:W2:Y:S02]  /*09d0*/  LDG.E.CONSTANT R28, desc[UR8][R14.64+0x1c] ;  /* 0x00001c080e1c7981 */ /* 0x000ea4000c1e9900 */
[----:B---3--:R-:W-:-:S02]  /*09e0*/  FFMA R11, R24, R26, R11 ;  /* 0x0000001a180b7223 */ /* 0x008fc4000000000b */
[----:B------:R0:W3:Y:S04]  /*09f0*/  LDG.E.CONSTANT R24, desc[UR8][R20.64] ;  /* 0x0000000814187981 */ /* 0x0000e8000c1e9900 */
[----:B------:R-:W3:Y:S04]  /*0a00*/  LDG.E.CONSTANT R26, desc[UR8][R14.64+0x10] ;  /* 0x000010080e1a7981 */ /* 0x000ee8000c1e9900 */
[----:B------:R1:W4:Y:S01]  /*0a10*/  LDG.E.CONSTANT R17, desc[UR8][R16.64] ;  /* 0x0000000810117981 */ /* 0x000322000c1e9900 */
[----:B0-----:R-:W-:-:S04]  /*0a20*/  IMAD.WIDE R20, R10, 0x4, R12 ;  /* 0x000000040a147825 */ /* 0x001fc800078e020c */
[----:B------:R-:W-:Y:S02]  /*0a30*/  IMAD.WIDE R12, R9, 0x4, R12 ;  /* 0x00000004090c7825 */ /* 0x000fe400078e020c */
[----:B------:R-:W2:Y:S04]  /*0a40*/  LDG.E.CONSTANT R21, desc[UR8][R20.64] ;  /* 0x0000000814157981 */ /* 0x000ea8000c1e9900 */
[----:B------:R0:W2:Y:S01]  /*0a50*/  LDG.E.CONSTANT R13, desc[UR8][R12.64] ;  /* 0x000000080c0d7981 */ /* 0x0000a2000c1e9900 */
[----:B------:R-:W-:-:S04]  /*0a60*/  UIADD3 UR7, UPT, UPT, UR7, 0x8, URZ ;  /* 0x0000000807077890 */ /* 0x000fc8000fffe0ff */
[----:B------:R-:W-:Y:S01]  /*0a70*/  UISETP.NE.AND UP0, UPT, UR7, URZ, UPT ;  /* 0x000000ff0700728c */ /* 0x000fe2000bf05270 */
[----:B-1----:R-:W-:Y:S02]  /*0a80*/  MOV R16, UR6 ;  /* 0x0000000600107c02 */ /* 0x002fe40008000f00 */
[----:B------:R-:W-:Y:S01]  /*0a90*/  MOV R14, UR6 ;  /* 0x00000006000e7c02 */ /* 0x000fe20008000f00 */
[----:B0-----:R-:W-:Y:S01]  /*0aa0*/  IMAD.U32 R12, RZ, RZ, UR6 ;  /* 0x00000006ff0c7e24 */ /* 0x001fe2000f8e00ff */
[----:B------:R-:W-:Y:S01]  /*0ab0*/  MOV R20, UR6 ;  /* 0x0000000600147c02 */ /* 0x000fe20008000f00 */
[C---:B------:R-:W-:Y:S01]  /*0ac0*/  IMAD R19, R16.reuse, 0x8, R19 ;  /* 0x0000000810137824 */ /* 0x040fe200078e0213 */
[----:B------:R-:W-:Y:S02]  /*0ad0*/  LEA R10, R16, R10, 0x3 ;  /* 0x0000000a100a7211 */ /* 0x000fe400078e18ff */
[C---:B------:R-:W-:Y:S02]  /*0ae0*/  LEA R29, R12.reuse, R29, 0x3 ;  /* 0x0000001d0c1d7211 */ /* 0x040fe400078e18ff */
[----:B------:R-:W-:-:S02]  /*0af0*/  LEA R9, R12, R9, 0x3 ;  /* 0x000000090c097211 */ /* 0x000fc400078e18ff */
[----:B------:R-:W-:Y:S02]  /*0b00*/  LEA R25, R14, R25, 0x3 ;  /* 0x000000190e197211 */ /* 0x000fe400078e18ff */
[----:B------:R-:W-:Y:S02]  /*0b10*/  LEA R23, R20, R23, 0x3 ;  /* 0x0000001714177211 */ /* 0x000fe400078e18ff */
[----:B------:R-:W-:Y:S02]  /*0b20*/  LEA R27, R12, R27, 0x3 ;  /* 0x0000001b0c1b7211 */ /* 0x000fe400078e18ff */
[----:B------:R-:W-:Y:S01]  /*0b30*/  IADD3 R2, PT, PT, R2, 0x8, RZ ;  /* 0x0000000802027810 */ /* 0x000fe20007ffe0ff */
[----:B---3--:R-:W-:Y:S01]  /*0b40*/  FFMA R24, R24, R26, R11 ;  /* 0x0000001a18187223 */ /* 0x008fe2000000000b */
[----:B------:R-:W-:-:S03]  /*0b50*/  MOV R11, UR6 ;  /* 0x00000006000b7c02 */ /* 0x000fc60008000f00 */
[----:B----4-:R-:W-:Y:S01]  /*0b60*/  FFMA R22, R17, R22, R24 ;  /* 0x0000001611167223 */ /* 0x010fe20000000018 */
[----:B------:R-:W-:-:S03]  /*0b70*/  LEA R8, R11, R8, 0x3 ;  /* 0x000000080b087211 */ /* 0x000fc600078e18ff */
[----:B--2---:R-:W-:-:S04]  /*0b80*/  FFMA R18, R21, R18, R22 ;  /* 0x0000001215127223 */ /* 0x004fc80000000016 */
[----:B------:R-:W-:Y:S01]  /*0b90*/  FFMA R11, R13, R28, R18 ;  /* 0x0000001c0d0b7223 */ /* 0x000fe20000000012 */
[----:B------:R-:W-:Y:S06]  /*0ba0*/  BRA.U UP0, `(.L_x_9) ;  /* 0xfffffffd00307547 */ /* 0x000fec000b83ffff */
.L_x_8:
[----:B------:R-:W-:-:S09]  /*0bb0*/  ULOP3.LUT UP0, UR6, UR5, 0x7, URZ, 0xc0, !UPT ;  /* 0x0000000705067892 */ /* 0x000fd2000f80c0ff */
[----:B------:R-:W-:Y:S05]  /*0bc0*/  BRA.U !UP0, `(.L_x_7) ;  /* 0x00000005082c7547 */ /* 0x000fea000b800000 */
[----:B------:R-:W-:Y:S02]  /*0bd0*/  UISETP.GE.U32.AND UP0, UPT, UR6, 0x4, UPT ;  /* 0x000000040600788c */ /* 0x000fe4000bf06070 */
[----:B------:R-:W-:-:S04]  /*0be0*/  ULOP3.LUT UR7, UR5, 0x3, URZ, 0xc0, !UPT ;  /* 0x0000000305077892 */ /* 0x000fc8000f8ec0ff */
[----:B------:R-:W-:-:S03]  /*0bf0*/  UISETP.NE.AND UP1, UPT, UR7, URZ, UPT ;  /* 0x000000ff0700728c */ /* 0x000fc6000bf25270 */
[----:B------:R-:W-:Y:S08]  /*0c00*/  BRA.U !UP0, `(.L_x_10) ;  /* 0x0000000108787547 */ /* 0x000ff0000b800000 */
[----:B------:R-:W0:Y:S01]  /*0c10*/  LDC.64 R8, c[0x0][0x380] ;  /* 0x0000e000ff087b82 */ /* 0x000e220000000a00 */
[----:B------:R-:W-:Y:S01]  /*0c20*/  IADD3 R2, PT, PT, R6, UR4, RZ ;  /* 0x0000000406027c10 */ /* 0x000fe2000fffe0ff */
[----:B------:R-:W-:-:S04]  /*0c30*/  VIADD R19, R7, UR4 ;  /* 0x0000000407137c36 */ /* 0x000fc80008000000 */
[----:B------:R-:W-:Y:S02]  /*0c40*/  IMAD R15, R2, UR11, R5 ;  /* 0x0000000b020f7c24 */ /* 0x000fe4000f8e0205 */
[----:B------:R-:W1:Y:S02]  /*0c50*/  LDC.64 R12, c[0x0][0x388] ;  /* 0x0000e200ff0c7b82 */ /* 0x000e640000000a00 */
[C---:B------:R-:W-:Y:S01]  /*0c60*/  IMAD R17, R15.reuse, UR12, R4 ;  /* 0x0000000c0f117c24 */ /* 0x040fe2000f8e0204 */
[----:B------:R-:W-:-:S04]  /*0c70*/  IADD3 R21, PT, PT, R15, UR11, RZ ;  /* 0x0000000b0f157c10 */ /* 0x000fc8000fffe0ff */
[C---:B------:R-:W-:Y:S01]  /*0c80*/  IADD3 R15, PT, PT, R21.reuse, UR11, RZ ;  /* 0x0000000b150f7c10 */ /* 0x040fe2000fffe0ff */
[----:B------:R-:W-:-:S03]  /*0c90*/  IMAD R21, R21, UR12, R4 ;  /* 0x0000000c15157c24 */ /* 0x000fc6000f8e0204 */
[C---:B------:R-:W-:Y:S01]  /*0ca0*/  IADD3 R23, PT, PT, R15.reuse, UR11, RZ ;  /* 0x0000000b0f177c10 */ /* 0x040fe2000fffe0ff */
[----:B------:R-:W-:Y:S02]  /*0cb0*/  IMAD R15, R15, UR12, R4 ;  /* 0x0000000c0f0f7c24 */ /* 0x000fe4000f8e0204 */
[----:B0-----:R-:W-:-:S04]  /*0cc0*/  IMAD.WIDE R16, R17, 0x4, R8 ;  /* 0x0000000411107825 */ /* 0x001fc800078e0208 */
[----:B-1----:R-:W-:Y:S02]  /*0cd0*/  IMAD.WIDE R12, R19, 0x4, R12 ;  /* 0x00000004130c7825 */ /* 0x002fe400078e020c */
[----:B------:R-:W2:Y:S02]  /*0ce0*/  LDG.E.CONSTANT R16, desc[UR8][R16.64] ;  /* 0x0000000810107981 */ /* 0x000ea4000c1e9900 */
[----:B------:R-:W-:Y:S02]  /*0cf0*/  IMAD.WIDE R18, R21, 0x4, R8 ;  /* 0x0000000415127825 */ /* 0x000fe400078e0208 */
[----:B------:R-:W2:Y:S02]  /*0d00*/  LDG.E.CONSTANT R2, desc[UR8][R12.64] ;  /* 0x000000080c027981 */ /* 0x000ea4000c1e9900 */
[----:B------:R-:W-:Y:S02]  /*0d10*/  IMAD R23, R23, UR12, R4 ;  /* 0x0000000c17177c24 */ /* 0x000fe4000f8e0204 */
[----:B------:R-:W3:Y:S01]  /*0d20*/  LDG.E.CONSTANT R10, desc[UR8][R12.64+0x4] ;  /* 0x000004080c0a7981 */ /* 0x000ee2000c1e9900 */
[----:B------:R-:W-:-:S03]  /*0d30*/  IMAD.WIDE R14, R15, 0x4, R8 ;  /* 0x000000040f0e7825 */ /* 0x000fc600078e0208 */
[----:B------:R-:W3:Y:S01]  /*0d40*/  LDG.E.CONSTANT R19, desc[UR8][R18.64] ;  /* 0x0000000812137981 */ /* 0x000ee2000c1e9900 */
[----:B------:R-:W-:-:S03]  /*0d50*/  IMAD.WIDE R8, R23, 0x4, R8 ;  /* 0x0000000417087825 */ /* 0x000fc600078e0208 */
[----:B------:R-:W4:Y:S04]  /*0d60*/  LDG.E.CONSTANT R15, desc[UR8][R14.64] ;  /* 0x000000080e0f7981 */ /* 0x000f28000c1e9900 */
[----:B------:R-:W4:Y:S04]  /*0d70*/  LDG.E.CONSTANT R20, desc[UR8][R12.64+0x8] ;  /* 0x000008080c147981 */ /* 0x000f28000c1e9900 */
[----:B------:R-:W4:Y:S04]  /*0d80*/  LDG.E.CONSTANT R9, desc[UR8][R8.64] ;  /* 0x0000000808097981 */ /* 0x000f28000c1e9900 */
[----:B------:R-:W4:Y:S01]  /*0d90*/  LDG.E.CONSTANT R21, desc[UR8][R12.64+0xc] ;  /* 0x00000c080c157981 */ /* 0x000f22000c1e9900 */
[----:B------:R-:W-:Y:S01]  /*0da0*/  UIADD3 UR4, UPT, UPT, UR4, 0x4, URZ ;  /* 0x0000000404047890 */ /* 0x000fe2000fffe0ff */
[----:B--2--5:R-:W-:-:S04]  /*0db0*/  FFMA R2, R16, R2, R11 ;  /* 0x0000000210027223 */ /* 0x024fc8000000000b */
[----:B---3--:R-:W-:-:S04]  /*0dc0*/  FFMA R2, R19, R10, R2 ;  /* 0x0000000a13027223 */ /* 0x008fc80000000002 */
[----:B----4-:R-:W-:-:S04]  /*0dd0*/  FFMA R2, R15, R20, R2 ;  /* 0x000000140f027223 */ /* 0x010fc80000000002 */
[----:B------:R-:W-:-:S07]  /*0de0*/  FFMA R11, R9, R21, R2 ;  /* 0x00000015090b7223 */ /* 0x000fce0000000002 */
.L_x_10:
[----:B------:R-:W-:Y:S05]  /*0df0*/  BRA.U !UP1, `(.L_x_7) ;  /* 0x0000000109a07547 */ /* 0x000fea000b800000 */
[----:B------:R-:W-:Y:S02]  /*0e00*/  UISETP.NE.AND UP0, UPT, UR7, 0x1, UPT ;  /* 0x000000010700788c */ /* 0x000fe4000bf05270 */
[----:B------:R-:W-:-:S04]  /*0e10*/  ULOP3.LUT UR5, UR5, 0x1, URZ, 0xc0, !UPT ;  /* 0x0000000105057892 */ /* 0x000fc8000f8ec0ff */
[----:B------:R-:W-:Y:S01]  /*0e20*/  PLOP3.LUT P0, PT, PT, PT, UP0, 0x80, 0x8 ;  /* 0x000000000008781c */ /* 0x000fe20003f0f008 */
[----:B------:R-:W-:-:S04]  /*0e30*/  UISETP.NE.U32.AND UP1, UPT, UR5, 0x1, UPT ;  /* 0x000000010500788c */ /* 0x000fc8000bf25070 */
[----:B------:R-:W0:Y:S02]  /*0e40*/  @UP0 LDCU.128 UR16, c[0x0][0x380] ;  /* 0x00007000ff1007ac */ /* 0x000e240008000c00 */
[----:B------:R-:W-:-:S05]  /*0e50*/  PLOP3.LUT P1, PT, PT, PT, UP1, 0x80, 0x8 ;  /* 0x000000000008781c */ /* 0x000fca0003f2f018 */
[----:B------:R-:W1:Y:S01]  /*0e60*/  @!UP1 LDCU.128 UR20, c[0x0][0x380] ;  /* 0x00007000ff1497ac */ /* 0x000e620008000c00 */
[----:B------:R-:W-:Y:S02]  /*0e70*/  @P0 IADD3 R2, PT, PT, R6, UR4, RZ ;  /* 0x0000000406020c10 */ /* 0x000fe4000fffe0ff */
[----:B------:R-:W-:Y:S01]  /*0e80*/  @P0 IADD3 R15, PT, PT, R7, UR4, RZ ;  /* 0x00000004070f0c10 */ /* 0x000fe2000fffe0ff */
[----:B------:R-:W-:Y:S02]  /*0e90*/  @UP0 UIADD3 UR4, UPT, UPT, UR4, 0x2, URZ ;  /* 0x0000000204040890 */ /* 0x000fe4000fffe0ff */
[----:B------:R-:W-:-:S04]  /*0ea0*/  @P0 IMAD R9, R2, UR11, R5 ;  /* 0x0000000b02090c24 */ /* 0x000fc8000f8e0205 */
[C-C-:B------:R-:W-:Y:S01]  /*0eb0*/  @P0 IMAD R17, R9.reuse, UR12, R4.reuse ;  /* 0x0000000c09110c24 */ /* 0x140fe2000f8e0204 */
[----:B------:R-:W-:Y:S01]  /*0ec0*/  @P0 IADD3 R19, PT, PT, R9, UR11, RZ ;  /* 0x0000000b09130c10 */ /* 0x000fe2000fffe0ff */
[----:B0-----:R-:W-:Y:S01]  /*0ed0*/  IMAD.U32 R8, RZ, RZ, UR18 ;  /* 0x00000012ff087e24 */ /* 0x001fe2000f8e00ff */
[----:B------:R-:W-:Y:S02]  /*0ee0*/  MOV R12, UR16 ;  /* 0x00000010000c7c02 */ /* 0x000fe40008000f00 */
[----:B------:R-:W-:Y:S01]  /*0ef0*/  MOV R13, UR17 ;  /* 0x00000011000d7c02 */ /* 0x000fe20008000f00 */
[----:B------:R-:W-:Y:S01]  /*0f00*/  @P0 IMAD R19, R19, UR12, R4 ;  /* 0x0000000c13130c24 */ /* 0x000fe2000f8e0204 */
[----:B------:R-:W-:Y:S02]  /*0f10*/  @!P1 IADD3 R6, PT, PT, R6, UR4, RZ ;  /* 0x0000000406069c10 */ /* 0x000fe4000fffe0ff */
[----:B------:R-:W-:Y:S01]  /*0f20*/  MOV R9, UR19 ;  /* 0x0000001300097c02 */ /* 0x000fe20008000f00 */
[----:B------:R-:W-:Y:S01]  /*0f30*/  @P0 IMAD.WIDE R16, R17, 0x4, R12 ;  /* 0x0000000411100825 */ /* 0x000fe200078e020c */
[----:B------:R-:W-:-:S03]  /*0f40*/  @!P1 IADD3 R21, PT, PT, R7, UR4, RZ ;  /* 0x0000000407159c10 */ /* 0x000fc6000fffe0ff */
[----:B------:R-:W-:Y:S01]  /*0f50*/  @P0 IMAD.WIDE R12, R19, 0x4, R12 ;  /* 0x00000004130c0825 */ /* 0x000fe200078e020c */
[----:B-1----:R-:W-:Y:S01]  /*0f60*/  MOV R14, UR22 ;  /* 0x00000016000e7c02 */ /* 0x002fe20008000f00 */
[----:B------:R-:W2:Y:S02]  /*0f70*/  @P0 LDG.E.CONSTANT R16, desc[UR8][R16.64] ;  /* 0x0000000810100981 */ /* 0x000ea4000c1e9900 */
[----:B------:R-:W-:Y:S02]  /*0f80*/  @!P1 IMAD R19, R6, UR11, R5 ;  /* 0x0000000b06139c24 */ /* 0x000fe4000f8e0205 */
[----:B------:R-:W-:Y:S01]  /*0f90*/  @P0 IMAD.WIDE R8, R15, 0x4, R8 ;  /* 0x000000040f080825 */ /* 0x000fe200078e0208 */
[----:B------:R-:W-:Y:S01]  /*0fa0*/  MOV R15, UR23 ;  /* 0x00000017000f7c02 */ /* 0x000fe20008000f00 */
[----:B------:R-:W3:Y:S01]  /*0fb0*/  @P0 LDG.E.CONSTANT R13, desc[UR8][R12.64] ;  /* 0x000000080c0d0981 */ /* 0x000ee2000c1e9900 */
[----:B------:R-:W-:Y:S01]  /*0fc0*/  MOV R6, UR20 ;  /* 0x0000001400067c02 */ /* 0x000fe20008000f00 */
[----:B------:R-:W-:Y:S01]  /*0fd0*/  @!P1 IMAD R19, R19, UR12, R4 ;  /* 0x0000000c13139c24 */ /* 0x000fe2000f8e0204 */
[----:B------:R-:W-:Y:S01]  /*0fe0*/  MOV R7, UR21 ;  /* 0x0000001500077c02 */ /* 0x000fe20008000f00 */
[----:B------:R-:W2:Y:S01]  /*0ff0*/  @P0 LDG.E.CONSTANT R2, desc[UR8][R8.64] ;  /* 0x0000000808020981 */ /* 0x000ea2000c1e9900 */
[----:B------:R-:W-:-:S03]  /*1000*/  @!P1 IMAD.WIDE R14, R21, 0x4, R14 ;  /* 0x00000004150e9825 */ /* 0x000fc600078e020e */
[----:B------:R-:W3:Y:S01]  /*1010*/  @P0 LDG.E.CONSTANT R10, desc[UR8][R8.64+0x4] ;  /* 0x00000408080a0981 */ /* 0x000ee2000c1e9900 */
[----:B------:R-:W-:-:S03]  /*1020*/  @!P1 IMAD.WIDE R6, R19, 0x4, R6 ;  /* 0x0000000413069825 */ /* 0x000fc600078e0206 */
[----:B------:R-:W4:Y:S04]  /*1030*/  @!P1 LDG.E.CONSTANT R14, desc[UR8][R14.64] ;  /* 0x000000080e0e9981 */ /* 0x000f28000c1e9900 */
[----:B------:R-:W4:Y:S01]  /*1040*/  @!P1 LDG.E.CONSTANT R6, desc[UR8][R6.64] ;  /* 0x0000000806069981 */ /* 0x000f22000c1e9900 */
[----:B--2--5:R-:W-:-:S04]  /*1050*/  @P0 FFMA R2, R16, R2, R11 ;  /* 0x0000000210020223 */ /* 0x024fc8000000000b */
[----:B---3--:R-:W-:-:S04]  /*1060*/  @P0 FFMA R11, R13, R10, R2 ;  /* 0x0000000a0d0b0223 */ /* 0x008fc80000000002 */
[----:B----4-:R-:W-:-:S07]  /*1070*/  @!P1 FFMA R11, R6, R14, R11 ;  /* 0x0000000e060b9223 */ /* 0x010fce000000000b */
.L_x_7:
[----:B------:R-:W0:Y:S01]  /*1080*/  LDC.64 R6, c[0x0][0x398] ;  /* 0x0000e600ff067b82 */ /* 0x000e220000000a00 */
[----:B------:R-:W-:-:S04]  /*1090*/  IMAD R0, R0, UR10, R3 ;  /* 0x0000000a00007c24 */ /* 0x000fc8000f8e0203 */
[----:B------:R-:W-:-:S04]  /*10a0*/  IMAD R5, R0, UR11, R5 ;  /* 0x0000000b00057c24 */ /* 0x000fc8000f8e0205 */
[----:B------:R-:W-:-:S04]  /*10b0*/  IMAD R3, R5, UR12, R4 ;  /* 0x0000000c05037c24 */ /* 0x000fc8000f8e0204 */
[----:B0-----:R-:W-:-:S05]  /*10c0*/  IMAD.WIDE R2, R3, 0x4, R6 ;  /* 0x0000000403027825 */ /* 0x001fca00078e0206 */
[----:B-----5:R-:W-:Y:S01]  /*10d0*/  STG.E desc[UR8][R2.64], R11 ;  /* 0x0000000b02007986 */ /* 0x020fe2000c101908 */
[----:B------:R-:W-:Y:S05]  /*10e0*/  EXIT ;  /* 0x000000000000794d */ /* 0x000fea0003800000 */
.L_x_11:
        /* <DEDUP_REMOVED lines=9> */
.L_x_37:


//--------------------- .text._ZN8pygpukit3ops2nn28conv2d_direct_3x3_f32_kernelEPKfS3_S3_Pfiiiiiiiiiii --------------------------
	.section	.text._ZN8pygpukit3ops2nn28conv2d_direct_3x3_f32_kernelEPKfS3_S3_Pfiiiiiiiiiii,"ax",@progbits
	.align	128
        .global         _ZN8pygpukit3ops2nn28conv2d_direct_3x3_f32_kernelEPKfS3_S3_Pfiiiiiiiiiii
        .type           _ZN8pygpukit3ops2nn28conv2d_direct_3x3_f32_kernelEPKfS3_S3_Pfiiiiiiiiiii,@function
        .size           _ZN8pygpukit3ops2nn28conv2d_direct_3x3_f32_kernelEPKfS3_S3_Pfiiiiiiiiiii,(.L_x_38 - _ZN8pygpukit3ops2nn28conv2d_direct_3x3_f32_kernelEPKfS3_S3_Pfiiiiiiiiiii)
        .other          _ZN8pygpukit3ops2nn28conv2d_direct_3x3_f32_kernelEPKfS3_S3_Pfiiiiiiiiiii,@"STO_CUDA_ENTRY STV_DEFAULT"
_ZN8pygpukit3ops2nn28conv2d_direct_3x3_f32_kernelEPKfS3_S3_Pfiiiiiiiiiii:
.text._ZN8pygpukit3ops2nn28conv2d_direct_3x3_f32_kernelEPKfS3_S3_Pfiiiiiiiiiii:
[----:B------:R-:W-:Y:S01]  /*0000*/  LDC R1, c[0x0][0x37c] ;  /* 0x0000df00ff017b82 */ /* 0x000fe20000000800 */
[----:B------:R-:W0:Y:S07]  /*0010*/  S2R R2, SR_TID.X ;  /* 0x0000000000027919 */ /* 0x000e2e0000002100 */
[----:B------:R-:W1:Y:S01]  /*0020*/  LDC R3, c[0x0][0x3a8] ;  /* 0x0000ea00ff037b82 */ /* 0x000e620000000800 */
[----:B------:R-:W1:Y:S07]  /*0030*/  LDCU UR5, c[0x0][0x3a0] ;  /* 0x00007400ff0577ac */ /* 0x000e6e0008000800 */
[----:B------:R-:W2:Y:S08]  /*0040*/  LDC R5, c[0x0][0x3c4] ;  /* 0x0000f100ff057b82 */ /* 0x000eb00000000800 */
[----:B------:R-:W0:Y:S08]  /*0050*/  S2UR UR4, SR_CTAID.X ;  /* 0x00000000000479c3 */ /* 0x000e300000002500 */
[----:B------:R-:W0:Y:S01]  /*0060*/  LDC R7, c[0x0][0x360] ;  /* 0x0000d800ff077b82 */ /* 0x000e220000000800 */
[----:B-1----:R-:W-:-:S07]  /*0070*/  IMAD R0, R3, UR5, RZ ;  /* 0x0000000503007c24 */ /* 0x002fce000f8e02ff */
[----:B------:R-:W1:Y:S01]  /*0080*/  LDC R4, c[0x0][0x3c8] ;  /* 0x0000f200ff047b82 */ /* 0x000e620000000800 */
[----:B--2---:R-:W-:Y:S02]  /*0090*/  IMAD R9, R0, R5, RZ ;  /* 0x0000000500097224 */ /* 0x004fe400078e02ff */
[----:B0-----:R-:W-:Y:S02]  /*00a0*/  IMAD R7, R7, UR4, R2 ;  /* 0x0000000407077c24 */ /* 0x001fe4000f8e0202 */
[----:B-1----:R-:W-:-:S05]  /*00b0*/  IMAD R0, R9, R4, RZ ;  /* 0x0000000409007224 */ /* 0x002fca00078e02ff */
[----:B------:R-:W-:-:S13]  /*00c0*/  ISETP.GE.AND P0, PT, R7, R0, PT ;  /* 0x000000000700720c */ /* 0x000fda0003f06270 */
[----:B------:R-:W-:Y:S05]  /*00d0*/  @P0 EXIT ;  /* 0x000000000000094d */ /* 0x000fea0003800000 */
[----:B------:R-:W-:Y:S01]  /*00e0*/  IABS R11, R4 ;  /* 0x00000004000b7213 */ /* 0x000fe20000000000 */
[----:B------:R-:W0:Y:S01]  /*00f0*/  LDCU.64 UR4, c[0x0][0x390] ;  /* 0x00007200ff0477ac */ /* 0x000e220008000a00 */
[----:B------:R-:W-:Y:S02]  /*0100*/  IABS R10, R7 ;  /* 0x00000007000a7213 */ /* 0x000fe40000000000 */
[----:B------:R-:W1:Y:S01]  /*0110*/  I2F.RP R0, R11 ;  /* 0x0000000b00007306 */ /* 0x000e620000209400 */
[----:B------:R-:W-:Y:S01]  /*0120*/  IABS R15, R3 ;  /* 0x00000003000f7213 */ /* 0x000fe20000000000 */
[----:B------:R-:W2:Y:S06]  /*0130*/  LDCU.64 UR6, c[0x0][0x358] ;  /* 0x00006b00ff0677ac */ /* 0x000eac0008000a00 */
[----:B-1----:R-:W1:Y:S02]  /*0140*/  MUFU.RCP R0, R0 ;  /* 0x0000000000007308 */ /* 0x002e640000001000 */
[----:B-1----:R-:W-:-:S06]  /*0150*/  VIADD R8, R0, 0xffffffe ;  /* 0x0ffffffe00087836 */ /* 0x002fcc0000000000 */
[----:B------:R1:W3:Y:S02]  /*0160*/  F2I.FTZ.U32.TRUNC.NTZ R9, R8 ;  /* 0x0000000800097305 */ /* 0x0002e4000021f000 */
[----:B-1----:R-:W-:Y:S02]  /*0170*/  IMAD.MOV.U32 R8, RZ, RZ, RZ ;  /* 0x000000ffff087224 */ /* 0x002fe400078e00ff */
[----:B---3--:R-:W-:-:S04]  /*0180*/  IMAD.MOV R2, RZ, RZ, -R9 ;  /* 0x000000ffff027224 */ /* 0x008fc800078e0a09 */
[----:B------:R-:W-:Y:S01]  /*0190*/  IMAD R13, R2, R11, RZ ;  /* 0x0000000b020d7224 */ /* 0x000fe200078e02ff */
[----:B------:R-:W-:-:S03]  /*01a0*/  IABS R2, R5 ;  /* 0x0000000500027213 */ /* 0x000fc60000000000 */
[----:B------:R-:W-:-:S04]  /*01b0*/  IMAD.HI.U32 R9, R9, R13, R8 ;  /* 0x0000000d09097227 */ /* 0x000fc800078e0008 */
[----:B------:R-:W-:Y:S02]  /*01c0*/  IMAD.MOV.U32 R13, RZ, RZ, R2 ;  /* 0x000000ffff0d7224 */ /* 0x000fe400078e0002 */
[----:B------:R-:W-:Y:S02]  /*01d0*/  IMAD.HI.U32 R6, R9, R10, RZ ;  /* 0x0000000a09067227 */ /* 0x000fe400078e00ff */
[----:B------:R-:W1:Y:S03]  /*01e0*/  I2F.RP R2, R13 ;  /* 0x0000000d00027306 */ /* 0x000e660000209400 */
[----:B------:R-:W-:-:S05]  /*01f0*/  IADD3 R0, PT, PT, -R6, RZ, RZ ;  /* 0x000000ff06007210 */ /* 0x000fca0007ffe1ff */
[----:B------:R-:W-:-:S05]  /*0200*/  IMAD R0, R11, R0, R10 ;  /* 0x000000000b007224 */ /* 0x000fca00078e020a */
[----:B------:R-:W-:Y:S01]  /*0210*/  ISETP.GT.U32.AND P1, PT, R11, R0, PT ;  /* 0x000000000b00720c */ /* 0x000fe20003f24070 */
[----:B-1----:R-:W1:-:S12]  /*0220*/  MUFU.RCP R2, R2 ;  /* 0x0000000200027308 */ /* 0x002e580000001000 */
[----:B------:R-:W-:Y:S02]  /*0230*/  @!P1 IMAD.IADD R0, R0, 0x1, -R11 ;  /* 0x0000000100009824 */ /* 0x000fe400078e0a0b */
[----:B------:R-:W-:Y:S01]  /*0240*/  @!P1 VIADD R6, R6, 0x1 ;  /* 0x0000000106069836 */ /* 0x000fe20000000000 */
[----:B------:R-:W-:Y:S02]  /*0250*/  ISETP.NE.AND P1, PT, R4, RZ, PT ;  /* 0x000000ff0400720c */ /* 0x000fe40003f25270 */
[----:B------:R-:W-:Y:S01]  /*0260*/  ISETP.GE.U32.AND P0, PT, R0, R11, PT ;  /* 0x0000000b0000720c */ /* 0x000fe20003f06070 */
[----:B-1----:R-:W-:Y:S01]  /*0270*/  VIADD R8, R2, 0xffffffe ;  /* 0x0ffffffe02087836 */ /* 0x002fe20000000000 */
[----:B------:R-:W-:Y:S01]  /*0280*/  LOP3.LUT R0, R7, R4, RZ, 0x3c, !PT ;  /* 0x0000000407007212 */ /* 0x000fe200078e3cff */
[----:B------:R-:W1:Y:S03]  /*0290*/  I2F.RP R2, R15 ;  /* 0x0000000f00027306 */ /* 0x000e660000209400 */
[----:B------:R-:W-:-:S05]  /*02a0*/  ISETP.GE.AND P2, PT, R0, RZ, PT ;  /* 0x000000ff0000720c */ /* 0x000fca0003f46270 */
[----:B------:R3:W4:Y:S02]  /*02b0*/  F2I.FTZ.U32.TRUNC.NTZ R9, R8 ;  /* 0x0000000800097305 */ /* 0x000724000021f000 */
[----:B------:R-:W-:-:S06]  /*02c0*/  @P0 VIADD R6, R6, 0x1 ;  /* 0x0000000106060836 */ /* 0x000fcc0000000000 */
[----:B------:R-:W-:Y:S01]  /*02d0*/  @!P2 IMAD.MOV R6, RZ, RZ, -R6 ;  /* 0x000000ffff06a224 */ /* 0x000fe200078e0a06 */
[----:B------:R-:W-:Y:S01]  /*02e0*/  @!P1 LOP3.LUT R6, RZ, R4, RZ, 0x33, !PT ;  /* 0x00000004ff069212 */ /* 0x000fe200078e33ff */
[----:B---3--:R-:W-:Y:S01]  /*02f0*/  IMAD.MOV.U32 R8, RZ, RZ, RZ ;  /* 0x000000ffff087224 */ /* 0x008fe200078e00ff */
[----:B-1----:R-:W1:Y:S01]  /*0300*/  MUFU.RCP R2, R2 ;  /* 0x0000000200027308 */ /* 0x002e620000001000 */
[----:B----4-:R-:W-:-:S05]  /*0310*/  IADD3 R0, PT, PT, RZ, -R9, RZ ;  /* 0x80000009ff007210 */ /* 0x010fca0007ffe0ff */
[----:B------:R-:W-:Y:S01]  /*0320*/  IMAD R11, R0, R13, RZ ;  /* 0x0000000d000b7224 */ /* 0x000fe200078e02ff */
[----:B------:R-:W-:-:S03]  /*0330*/  IABS R0, R6 ;  /* 0x0000000600007213 */ /* 0x000fc60000000000 */
[----:B------:R-:W-:-:S06]  /*0340*/  IMAD.HI.U32 R8, R9, R11, R8 ;  /* 0x0000000b09087227 */ /* 0x000fcc00078e0008 */
[----:B------:R-:W-:-:S04]  /*0350*/  IMAD.HI.U32 R8, R8, R0, RZ ;  /* 0x0000000008087227 */ /* 0x000fc800078e00ff */
[----:B------:R-:W-:-:S04]  /*0360*/  IMAD.MOV R9, RZ, RZ, -R8 ;  /* 0x000000ffff097224 */ /* 0x000fc800078e0a08 */
[----:B------:R-:W-:Y:S01]  /*0370*/  IMAD R0, R13, R9, R0 ;  /* 0x000000090d007224 */ /* 0x000fe200078e0200 */
[----:B-1----:R-:W-:-:S04]  /*0380*/  IADD3 R9, PT, PT, R2, 0xffffffe, RZ ;  /* 0x0ffffffe02097810 */ /* 0x002fc80007ffe0ff */
[----:B------:R-:W-:Y:S02]  /*0390*/  ISETP.GT.U32.AND P1, PT, R13, R0, PT ;  /* 0x000000000d00720c */ /* 0x000fe40003f24070 */
[----:B------:R-:W1:Y:S11]  /*03a0*/  F2I.FTZ.U32.TRUNC.NTZ R9, R9 ;  /* 0x0000000900097305 */ /* 0x000e76000021f000 */
[----:B------:R-:W-:-:S02]  /*03b0*/  @!P1 IMAD.IADD R0, R0, 0x1, -R13 ;  /* 0x0000000100009824 */ /* 0x000fc400078e0a0d */
[----:B------:R-:W-:Y:S01]  /*03c0*/  @!P1 VIADD R8, R8, 0x1 ;  /* 0x0000000108089836 */ /* 0x000fe20000000000 */
[----:B------:R-:W-:Y:S02]  /*03d0*/  ISETP.NE.AND P1, PT, R5, RZ, PT ;  /* 0x000000ff0500720c */ /* 0x000fe40003f25270 */
[----:B------:R-:W-:Y:S02]  /*03e0*/  ISETP.GE.U32.AND P0, PT, R0, R13, PT ;  /* 0x0000000d0000720c */ /* 0x000fe40003f06070 */
[----:B------:R-:W-:-:S04]  /*03f0*/  LOP3.LUT R0, R6, R5, RZ, 0x3c, !PT ;  /* 0x0000000506007212 */ /* 0x000fc800078e3cff */
[----:B------:R-:W-:Y:S01]  /*0400*/  ISETP.GE.AND P2, PT, R0, RZ, PT ;  /* 0x000000ff0000720c */ /* 0x000fe20003f46270 */
[----:B-1----:R-:W-:-:S04]  /*0410*/  IMAD.MOV R0, RZ, RZ, -R9 ;  /* 0x000000ffff007224 */ /* 0x002fc800078e0a09 */
[----:B------:R-:W-:Y:S02]  /*0420*/  IMAD R11, R0, R15, RZ ;  /* 0x0000000f000b7224 */ /* 0x000fe400078e02ff */
[----:B------:R-:W-:Y:S01]  /*0430*/  @P0 VIADD R8, R8, 0x1 ;  /* 0x0000000108080836 */ /* 0x000fe20000000000 */
[----:B0-----:R-:W-:-:S03]  /*0440*/  ISETP.NE.U32.AND P0, PT, RZ, UR4, PT ;  /* 0x00000004ff007c0c */ /* 0x001fc6000bf05070 */
[----:B------:R-:W-:Y:S01]  /*0450*/  IMAD.MOV.U32 R12, RZ, RZ, R8 ;  /* 0x000000ffff0c7224 */ /* 0x000fe200078e0008 */
[----:B------:R-:W-:Y:S01]  /*0460*/  ISETP.NE.AND.EX P0, PT, RZ, UR5, PT, P0 ;  /* 0x00000005ff007c0c */ /* 0x000fe2000bf05300 */
[----:B------:R-:W-:Y:S01]  /*0470*/  IMAD.MOV.U32 R8, RZ, RZ, RZ ;  /* 0x000000ffff087224 */ /* 0x000fe200078e00ff */
[----:B------:R-:W0:Y:S02]  /*0480*/  LDCU UR5, c[0x0][0x3a4] ;  /* 0x00007480ff0577ac */ /* 0x000e240008000800 */
[----:B------:R-:W-:Y:S01]  /*0490*/  @!P2 IADD3 R12, PT, PT, -R12, RZ, RZ ;  /* 0x000000ff0c0ca210 */ /* 0x000fe20007ffe1ff */
[----:B------:R-:W-:Y:S01]  /*04a0*/  IMAD.HI.U32 R8, R9, R11, R8 ;  /* 0x0000000b09087227 */ /* 0x000fe200078e0008 */
[----:B------:R-:W-:-:S04]  /*04b0*/  @!P1 LOP3.LUT R12, RZ, R5, RZ, 0x33, !PT ;  /* 0x00000005ff0c9212 */ /* 0x000fc800078e33ff */
[----:B------:R-:W-:-:S05]  /*04c0*/  IABS R2, R12 ;  /* 0x0000000c00027213 */ /* 0x000fca0000000000 */
[----:B------:R-:W-:-:S04]  /*04d0*/  IMAD.HI.U32 R0, R8, R2, RZ ;  /* 0x0000000208007227 */ /* 0x000fc800078e00ff */
[----:B------:R-:W-:-:S04]  /*04e0*/  IMAD.MOV R8, RZ, RZ, -R0 ;  /* 0x000000ffff087224 */ /* 0x000fc800078e0a00 */
[C---:B------:R-:W-:Y:S02]  /*04f0*/  IMAD R2, R15.reuse, R8, R2 ;  /* 0x000000080f027224 */ /* 0x040fe400078e0202 */
[----:B------:R-:W1:Y:S03]  /*0500*/  @P0 LDC.64 R8, c[0x0][0x390] ;  /* 0x0000e400ff080b82 */ /* 0x000e660000000a00 */
[----:B------:R-:W-:-:S13]  /*0510*/  ISETP.GT.U32.AND P2, PT, R15, R2, PT ;  /* 0x000000020f00720c */ /* 0x000fda0003f44070 */
[----:B------:R-:W-:Y:S01]  /*0520*/  @!P2 IMAD.IADD R2, R2, 0x1, -R15 ;  /* 0x000000010202a824 */ /* 0x000fe200078e0a0f */
[----:B------:R-:W-:Y:S02]  /*0530*/  @!P2 IADD3 R0, PT, PT, R0, 0x1, RZ ;  /* 0x000000010000a810 */ /* 0x000fe40007ffe0ff */
[----:B------:R-:W-:Y:S02]  /*0540*/  ISETP.NE.AND P2, PT, R3, RZ, PT ;  /* 0x000000ff0300720c */ /* 0x000fe40003f45270 */
[----:B------:R-:W-:Y:S02]  /*0550*/  ISETP.GE.U32.AND P1, PT, R2, R15, PT ;  /* 0x0000000f0200720c */ /* 0x000fe40003f26070 */
[----:B------:R-:W-:-:S04]  /*0560*/  LOP3.LUT R2, R12, R3, RZ, 0x3c, !PT ;  /* 0x000000030c027212 */ /* 0x000fc800078e3cff */
[----:B------:R-:W-:-:S07]  /*0570*/  ISETP.GE.AND P3, PT, R2, RZ, PT ;  /* 0x000000ff0200720c */ /* 0x000fce0003f66270 */
[----:B------:R-:W-:-:S06]  /*0580*/  @P1 VIADD R0, R0, 0x1 ;  /* 0x0000000100001836 */ /* 0x000fcc0000000000 */
[----:B------:R-:W-:Y:S01]  /*0590*/  @!P3 IMAD.MOV R0, RZ, RZ, -R0 ;  /* 0x000000ffff00b224 */ /* 0x000fe200078e0a00 */
[----:B------:R-:W-:-:S05]  /*05a0*/  @!P2 LOP3.LUT R0, RZ, R3, RZ, 0x33, !PT ;  /* 0x00000003ff00a212 */ /* 0x000fca00078e33ff */
[----:B------:R-:W-:-:S04]  /*05b0*/  IMAD.MOV R2, RZ, RZ, -R0 ;  /* 0x000000ffff027224 */ /* 0x000fc800078e0a00 */
[----:B------:R-:W-:Y:S02]  /*05c0*/  IMAD R3, R3, R2, R12 ;  /* 0x0000000203037224 */ /* 0x000fe400078e020c */
[----:B------:R-:W-:Y:S02]  /*05d0*/  HFMA2 R2, -RZ, RZ, 0, 0 ;  /* 0x00000000ff027431 */ /* 0x000fe400000001ff */
[----:B-1----:R-:W-:-:S05]  /*05e0*/  @P0 IMAD.WIDE R8, R3, 0x4, R8 ;  /* 0x0000000403080825 */ /* 0x002fca00078e0208 */
[----:B--2---:R1:W5:Y:S01]  /*05f0*/  @P0 LDG.E.CONSTANT R2, desc[UR6][R8.64] ;  /* 0x0000000608020981 */ /* 0x004362000c1e9900 */
[----:B0-----:R-:W-:Y:S01]  /*0600*/  UISETP.GE.AND UP0, UPT, UR5, 0x1, UPT ;  /* 0x000000010500788c */ /* 0x001fe2000bf06270 */
[----:B------:R-:W-:Y:S02]  /*0610*/  IMAD.MOV R10, RZ, RZ, -R6 ;  /* 0x000000ffff0a7224 */ /* 0x000fe400078e0a06 */
[----:B------:R-:W-:Y:S02]  /*0620*/  IMAD.MOV R11, RZ, RZ, -R12 ;  /* 0x000000ffff0b7224 */ /* 0x000fe400078e0a0c */
[----:B------:R-:W-:Y:S02]  /*0630*/  IMAD R4, R4, R10, R7 ;  /* 0x0000000a04047224 */ /* 0x000fe400078e0207 */
[----:B------:R-:W-:Y:S02]  /*0640*/  IMAD R5, R5, R11, R6 ;  /* 0x0000000b05057224 */ /* 0x000fe400078e0206 */
[----:B-1----:R-:W-:Y:S05]  /*0650*/  BRA.U !UP0, `(.L_x_12) ;  /* 0x0000000508fc7547 */ /* 0x002fea000b800000 */
[----:B------:R-:W0:Y:S01]  /*0660*/  LDCU.128 UR8, c[0x0][0x3b0] ;  /* 0x00007600ff0877ac */ /* 0x000e220008000c00 */
[----:B------:R-:W1:Y:S01]  /*0670*/  LDC R9, c[0x0][0x3c0] ;  /* 0x0000f000ff097b82 */ /* 0x000e620000000800 */
[----:B------:R-:W2:Y:S01]  /*0680*/  LDCU UR4, c[0x0][0x3ac] ;  /* 0x00007580ff0477ac */ /* 0x000ea20008000800 */
[----:B------:R-:W3:Y:S01]  /*0690*/  LDCU.64 UR12, c[0x0][0x380] ;  /* 0x00007000ff0c77ac */ /* 0x000ee20008000a00 */
[----:B0-----:R-:W-:-:S04]  /*06a0*/  IMAD R7, R5, UR11, RZ ;  /* 0x0000000b05077c24 */ /* 0x001fc8000f8e02ff */
[----:B------:R-:W-:Y:S02]  /*06b0*/  VIADD R8, R7, -UR9 ;  /* 0x8000000907087c36 */ /* 0x000fe40008000000 */
[----:B-1----:R-:W-:-:S03]  /*06c0*/  IMAD R6, R4, R9, -UR10 ;  /* 0x8000000a04067e24 */ /* 0x002fc6000f8e0209 */
[C---:B------:R-:W-:Y:S01]  /*06d0*/  IADD3 R11, PT, PT, R8.reuse, 0x1, RZ ;  /* 0x00000001080b7810 */ /* 0x040fe20007ffe0ff */
[C---:B------:R-:W-:Y:S01]  /*06e0*/  VIADD R12, R8.reuse, 0x2 ;  /* 0x00000002080c7836 */ /* 0x040fe20000000000 */
[----:B--2---:R-:W-:Y:S01]  /*06f0*/  ISETP.GE.AND P2, PT, R8, UR4, PT ;  /* 0x0000000408007c0c */ /* 0x004fe2000bf46270 */
[C---:B------:R-:W-:Y:S01]  /*0700*/  VIADD R10, R6.reuse, 0x1 ;  /* 0x00000001060a7836 */ /* 0x040fe20000000000 */
[----:B------:R-:W-:Y:S01]  /*0710*/  ISETP.GE.AND P5, PT, R11, UR4, PT ;  /* 0x000000040b007c0c */ /* 0x000fe2000bfa6270 */
[C---:B------:R-:W-:Y:S01]  /*0720*/  VIADD R11, R6.reuse, 0x2 ;  /* 0x00000002060b7836 */ /* 0x040fe20000000000 */
[----:B------:R-:W-:Y:S02]  /*0730*/  ISETP.GE.AND P4, PT, R6, UR8, PT ;  /* 0x0000000806007c0c */ /* 0x000fe4000bf86270 */
[----:B------:R-:W-:Y:S02]  /*0740*/  ISETP.GE.AND P0, PT, R12, UR4, PT ;  /* 0x000000040c007c0c */ /* 0x000fe4000bf06270 */
[----:B------:R-:W-:-:S02]  /*0750*/  ISETP.GE.AND P1, PT, R11, UR8, PT ;  /* 0x000000080b007c0c */ /* 0x000fc4000bf26270 */
[----:B------:R-:W-:Y:S02]  /*0760*/  ISETP.GE.AND P6, PT, R10, UR8, PT ;  /* 0x000000080a007c0c */ /* 0x000fe4000bfc6270 */
[----:B------:R-:W-:Y:S02]  /*0770*/  ISETP.GT.AND P4, PT, R6, -0x1, !P4 ;  /* 0xffffffff0600780c */ /* 0x000fe40006784270 */
[----:B------:R-:W-:Y:S02]  /*0780*/  ISETP.GT.AND P2, PT, R8, -0x1, !P2 ;  /* 0xffffffff0800780c */ /* 0x000fe40005744270 */
[----:B------:R-:W-:Y:S02]  /*0790*/  ISETP.GT.AND P3, PT, R6, -0x3, !P1 ;  /* 0xfffffffd0600780c */ /* 0x000fe40004f64270 */
[----:B------:R-:W-:Y:S02]  /*07a0*/  ISETP.GT.AND P1, PT, R8, -0x3, !P0 ;  /* 0xfffffffd0800780c */ /* 0x000fe40004724270 */
[----:B------:R-:W-:-:S02]  /*07b0*/  ISETP.GT.AND P6, PT, R6, -0x2, !P6 ;  /* 0xfffffffe0600780c */ /* 0x000fc400077c4270 */
[----:B------:R-:W-:Y:S02]  /*07c0*/  ISETP.GT.AND P5, PT, R8, -0x2, !P5 ;  /* 0xfffffffe0800780c */ /* 0x000fe40006fa4270 */
[----:B------:R-:W-:Y:S02]  /*07d0*/  PLOP3.LUT P0, PT, P2, P4, PT, 0x80, 0x8 ;  /* 0x000000000008781c */ /* 0x000fe40001709070 */
[----:B------:R-:W-:Y:S02]  /*07e0*/  P2R R8, PR, RZ, 0x8 ;  /* 0x00000008ff087803 */ /* 0x000fe40000000000 */
[----:B------:R-:W-:Y:S02]  /*07f0*/  P2R R11, PR, RZ, 0x2 ;  /* 0x00000002ff0b7803 */ /* 0x000fe40000000000 */
[----:B------:R-:W-:Y:S02]  /*0800*/  PLOP3.LUT P1, PT, P2, P6, PT, 0x80, 0x8 ;  /* 0x000000000008781c */ /* 0x000fe4000172d070 */
[----:B------:R-:W-:-:S02]  /*0810*/  P2R R10, PR, RZ, 0x1 ;  /* 0x00000001ff0a7803 */ /* 0x000fc40000000000 */
[----:B------:R-:W-:Y:S02]  /*0820*/  ISETP.NE.AND P0, PT, R8, RZ, PT ;  /* 0x000000ff0800720c */ /* 0x000fe40003f05270 */
[----:B------:R-:W-:Y:S02]  /*0830*/  P2R R8, PR, RZ, 0x2 ;  /* 0x00000002ff087803 */ /* 0x000fe40000000000 */
[----:B------:R-:W-:Y:S02]  /*0840*/  ISETP.NE.AND P1, PT, R11, RZ, PT ;  /* 0x000000ff0b00720c */ /* 0x000fe40003f25270 */
[----:B------:R-:W-:Y:S02]  /*0850*/  PLOP3.LUT P3, PT, P5, P4, PT, 0x80, 0x8 ;  /* 0x000000000008781c */ /* 0x000fe40002f69070 */
[----:B------:R-:W-:Y:S02]  /*0860*/  PLOP3.LUT P4, PT, P1, P4, PT, 0x80, 0x8 ;  /* 0x000000000008781c */ /* 0x000fe40000f89070 */
[----:B------:R-:W-:-:S02]  /*0870*/  PLOP3.LUT P1, PT, P5, P6, PT, 0x80, 0x8 ;  /* 0x000000000008781c */ /* 0x000fc40002f2d070 */
[----:B------:R-:W-:Y:S02]  /*0880*/  PLOP3.LUT P5, PT, P5, P0, PT, 0x80, 0x8 ;  /* 0x000000000008781c */ /* 0x000fe40002fa1070 */
[----:B------:R-:W-:Y:S02]  /*0890*/  P2R R12, PR, RZ, 0x2 ;  /* 0x00000002ff0c7803 */ /* 0x000fe40000000000 */
[----:B------:R-:W-:Y:S01]  /*08a0*/  ISETP.NE.AND P1, PT, R8, RZ, PT ;  /* 0x000000ff0800720c */ /* 0x000fe20003f25270 */
[----:B------:R-:W-:Y:S01]  /*08b0*/  IMAD R8, R0, UR4, RZ ;  /* 0x0000000400087c24 */ /* 0x000fe2000f8e02ff */
[----:B------:R-:W-:Y:S01]  /*08c0*/  P2R R30, PR, RZ, 0x20 ;  /* 0x00000020ff1e7803 */ /* 0x000fe20000000000 */
[----:B------:R-:W-:Y:S01]  /*08d0*/  UIADD3 UR4, UPT, UPT, -UR5, URZ, URZ ;  /* 0x000000ff05047290 */ /* 0x000fe2000fffe1ff */
[----:B------:R-:W-:Y:S01]  /*08e0*/  ISETP.NE.AND P5, PT, R11, RZ, PT ;  /* 0x000000ff0b00720c */ /* 0x000fe20003fa5270 */
[----:B------:R-:W-:Y:S01]  /*08f0*/  IMAD R8, R8, UR5, R7 ;  /* 0x0000000508087c24 */ /* 0x000fe2000f8e0207 */
[----:B------:R-:W-:-:S02]  /*0900*/  PLOP3.LUT P2, PT, P2, P0, PT, 0x80, 0x8 ;  /* 0x000000000008781c */ /* 0x000fc40001741070 */
[----:B------:R-:W-:Y:S02]  /*0910*/  PLOP3.LUT P6, PT, P5, P6, PT, 0x80, 0x8 ;  /* 0x000000000008781c */ /* 0x000fe40002fcd070 */
[----:B------:R-:W-:Y:S01]  /*0920*/  IADD3 R8, PT, PT, R8, -UR9, RZ ;  /* 0x8000000908087c10 */ /* 0x000fe2000fffe0ff */
[----:B------:R-:W0:Y:S01]  /*0930*/  LDCU UR9, c[0x0][0x3b0] ;  /* 0x00007600ff0977ac */ /* 0x000e220008000800 */
[----:B------:R-:W-:Y:S02]  /*0940*/  PLOP3.LUT P5, PT, P5, P0, PT, 0x80, 0x8 ;  /* 0x000000000008781c */ /* 0x000fe40002fa1070 */
[----:B------:R-:W-:Y:S01]  /*0950*/  ISETP.NE.AND P0, PT, R10, RZ, PT ;  /* 0x000000ff0a00720c */ /* 0x000fe20003f05270 */
[C---:B------:R-:W-:Y:S01]  /*0960*/  IMAD R13, R8.reuse, UR8, RZ ;  /* 0x00000008080d7c24 */ /* 0x040fe2000f8e02ff */
[----:B------:R-:W-:Y:S01]  /*0970*/  P2R R14, PR, RZ, 0x40 ;  /* 0x00000040ff0e7803 */ /* 0x000fe20000000000 */
[----:B------:R-:W-:Y:S02]  /*0980*/  VIADD R8, R8, 0x2 ;  /* 0x0000000208087836 */ /* 0x000fe40000000000 */
[----:B------:R-:W-:-:S02]  /*0990*/  VIADD R15, R13, UR8 ;  /* 0x000000080d0f7c36 */ /* 0x000fc40008000000 */
[----:B------:R-:W-:Y:S02]  /*09a0*/  IMAD R11, R8, UR8, RZ ;  /* 0x00000008080b7c24 */ /* 0x000fe4000f8e02ff */
[CC--:B------:R-:W-:Y:S02]  /*09b0*/  IMAD R7, R4.reuse, R9.reuse, R13 ;  /* 0x0000000904077224 */ /* 0x0c0fe400078e020d */
[CC--:B------:R-:W-:Y:S02]  /*09c0*/  IMAD R10, R4.reuse, R9.reuse, R15 ;  /* 0x00000009040a7224 */ /* 0x0c0fe400078e020f */
[----:B------:R-:W-:Y:S02]  /*09d0*/  IMAD R8, R4, R9, R11 ;  /* 0x0000000904087224 */ /* 0x000fe400078e020b */
[----:B------:R-:W-:Y:S01]  /*09e0*/  IMAD R9, R3, UR5, RZ ;  /* 0x0000000503097c24 */ /* 0x000fe2000f8e02ff */
[----:B------:R-:W-:Y:S01]  /*09f0*/  IADD3 R10, PT, PT, R10, -UR10, RZ ;  /* 0x8000000a0a0a7c10 */ /* 0x000fe2000fffe0ff */
[----:B------:R-:W-:-:S02]  /*0a00*/  VIADD R7, R7, -UR10 ;  /* 0x8000000a07077c36 */ /* 0x000fc40008000000 */
[----:B------:R-:W-:Y:S02]  /*0a10*/  VIADD R8, R8, -UR10 ;  /* 0x8000000a08087c36 */ /* 0x000fe40008000000 */
[----:B0--3--:R-:W-:-:S07]  /*0a20*/  IMAD R9, R9, 0x9, RZ ;  /* 0x0000000909097824 */ /* 0x009fce00078e02ff */
.L_x_13:
[----:B------:R-:W-:Y:S01]  /*0a30*/  SHF.R.S32.HI R22, RZ, 0x1f, R6 ;  /* 0x0000001fff167819 */ /* 0x000fe20000011406 */
[----:B------:R-:W0:Y:S01]  /*0a40*/  LDC.64 R24, c[0x0][0x388] ;  /* 0x0000e200ff187b82 */ /* 0x000e220000000a00 */
[----:B------:R-:W-:-:S04]  /*0a50*/  IADD3 R17, P6, PT, R6, R13, RZ ;  /* 0x0000000d06117210 */ /* 0x000fc80007fde0ff */
[-C--:B------:R-:W-:Y:S02]  /*0a60*/  LEA.HI.X.SX32 R18, R13, R22.reuse, 0x1, P6 ;  /* 0x000000160d127211 */ /* 0x080fe400030f0eff */
[C---:B------:R-:W-:Y:S01]  /*0a70*/  IADD3 R19, P6, PT, R6.reuse, R15, RZ ;  /* 0x0000000f06137210 */ /* 0x040fe20007fde0ff */
[----:B------:R-:W1:Y:S03]  /*0a80*/  @P3 LDC.64 R28, c[0x0][0x380] ;  /* 0x0000e000ff1c3b82 */ /* 0x000e660000000a00 */
[----:B------:R-:W-:Y:S02]  /*0a90*/  LEA.HI.X.SX32 R20, R15, R22, 0x1, P6 ;  /* 0x000000160f147211 */ /* 0x000fe400030f0eff */
[----:B------:R-:W-:-:S04]  /*0aa0*/  IADD3 R21, P6, PT, R6, R11, RZ ;  /* 0x0000000b06157210 */ /* 0x000fc80007fde0ff */
[----:B------:R-:W-:Y:S02]  /*0ab0*/  LEA.HI.X.SX32 R22, R11, R22, 0x1, P6 ;  /* 0x000000160b167211 */ /* 0x000fe400030f0eff */
[----:B------:R-:W-:-:S04]  /*0ac0*/  LEA R16, P6, R17, UR12, 0x2 ;  /* 0x0000000c11107c11 */ /* 0x000fc8000f8c10ff */
[----:B------:R-:W-:Y:S01]  /*0ad0*/  LEA.HI.X R17, R17, UR13, R18, 0x2, P6 ;  /* 0x0000000d11117c11 */ /* 0x000fe2000b0f1412 */
[----:B0-----:R-:W-:Y:S01]  /*0ae0*/  IMAD.WIDE R24, R9, 0x4, R24 ;  /* 0x0000000409187825 */ /* 0x001fe200078e0218 */
[----:B------:R-:W-:-:S03]  /*0af0*/  LEA R18, P6, R19, UR12, 0x2 ;  /* 0x0000000c13127c11 */ /* 0x000fc6000f8c10ff */
[----:B------:R-:W2:Y:S01]  /*0b00*/  @P1 LDG.E.CONSTANT R27, desc[UR6][R16.64+0x4] ;  /* 0x00000406101b1981 */ /* 0x000ea2000c1e9900 */
[----:B------:R-:W-:Y:S02]  /*0b10*/  LEA.HI.X R19, R19, UR13, R20, 0x2, P6 ;  /* 0x0000000d13137c11 */ /* 0x000fe4000b0f1414 */
[C---:B------:R-:W-:Y:S01]  /*0b20*/  LEA R20, P6, R21.reuse, UR12, 0x2 ;  /* 0x0000000c15147c11 */ /* 0x040fe2000f8c10ff */
[----:B------:R-:W3:Y:S03]  /*0b30*/  @P0 LDG.E.CONSTANT R26, desc[UR6][R24.64] ;  /* 0x00000006181a0981 */ /* 0x000ee6000c1e9900 */
[----:B------:R-:W-:Y:S01]  /*0b40*/  LEA.HI.X R21, R21, UR13, R22, 0x2, P6 ;  /* 0x0000000d15157c11 */ /* 0x000fe2000b0f1416 */
[----:B------:R-:W2:Y:S01]  /*0b50*/  @P1 LDG.E.CONSTANT R31, desc[UR6][R24.64+0x4] ;  /* 0x00000406181f1981 */ /* 0x000ea2000c1e9900 */
[----:B------:R-:W0:Y:S01]  /*0b60*/  @P0 LDC.64 R22, c[0x0][0x380] ;  /* 0x0000e000ff160b82 */ /* 0x000e220000000a00 */
[----:B------:R-:W-:-:S02]  /*0b70*/  P2R R32, PR, RZ, 0x2 ;  /* 0x00000002ff207803 */ /* 0x000fc40000000000 */
[----:B------:R-:W4:Y:S01]  /*0b80*/  @P2 LDG.E.CONSTANT R33, desc[UR6][R16.64+0x8] ;  /* 0x0000080610212981 */ /* 0x000f22000c1e9900 */
[----:B-1----:R-:W-:Y:S01]  /*0b90*/  @P3 IMAD.WIDE R28, R10, 0x4, R28 ;  /* 0x000000040a1c3825 */ /* 0x002fe200078e021c */
[----:B------:R-:W-:Y:S02]  /*0ba0*/  ISETP.NE.AND P6, PT, R14, RZ, PT ;  /* 0x000000ff0e00720c */ /* 0x000fe40003fc5270 */
[----:B------:R-:W4:Y:S04]  /*0bb0*/  @P2 LDG.E.CONSTANT R34, desc[UR6][R24.64+0x8] ;  /* 0x0000080618222981 */ /* 0x000f28000c1e9900 */
[----:B------:R1:W4:Y:S04]  /*0bc0*/  @P3 LDG.E.CONSTANT R29, desc[UR6][R28.64] ;  /* 0x000000061c1d3981 */ /* 0x000328000c1e9900 */
[----:B------:R-:W4:Y:S04]  /*0bd0*/  @P5 LDG.E.CONSTANT R37, desc[UR6][R20.64+0x8] ;  /* 0x0000080614255981 */ /* 0x000f28000c1e9900 */
[----:B------:R-:W4:Y:S01]  /*0be0*/  @P6 LDG.E.CONSTANT R36, desc[UR6][R24.64+0x1c] ;  /* 0x00001c0618246981 */ /* 0x000f22000c1e9900 */
[----:B-1----:R-:W1:Y:S03]  /*0bf0*/  LDC R28, c[0x0][0x3ac] ;  /* 0x0000eb00ff1c7b82 */ /* 0x002e660000000800 */
[----:B------:R-:W4:Y:S01]  /*0c00*/  @P6 LDG.E.CONSTANT R35, desc[UR6][R20.64+0x4] ;  /* 0x0000040614236981 */ /* 0x000f22000c1e9900 */
[----:B0-----:R-:W-:-:S06]  /*0c10*/  @P0 IMAD.WIDE R22, R7, 0x4, R22 ;  /* 0x0000000407160825 */ /* 0x001fcc00078e0216 */
[----:B------:R0:W3:Y:S02]  /*0c20*/  @P0 LDG.E.CONSTANT R23, desc[UR6][R22.64] ;  /* 0x0000000616170981 */ /* 0x0000e4000c1e9900 */
[----:B0-----:R-:W-:Y:S01]  /*0c30*/  P2R R22, PR, RZ, 0x1 ;  /* 0x00000001ff167803 */ /* 0x001fe20000000000 */
[----:B---3-5:R-:W-:Y:S02]  /*0c40*/  @P0 FFMA R2, R23, R26, R2 ;  /* 0x0000001a17020223 */ /* 0x028fe40000000002 */
[----:B------:R-:W3:Y:S02]  /*0c50*/  @P3 LDG.E.CONSTANT R23, desc[UR6][R24.64+0xc] ;  /* 0x00000c0618173981 */ /* 0x000ee4000c1e9900 */
[----:B--2---:R-:W-:Y:S02]  /*0c60*/  @P1 FFMA R2, R27, R31, R2 ;  /* 0x0000001f1b021223 */ /* 0x004fe40000000002 */
[----:B------:R-:W0:Y:S01]  /*0c70*/  @P4 LDC.64 R26, c[0x0][0x380] ;  /* 0x0000e000ff1a4b82 */ /* 0x000e220000000a00 */
[----:B------:R-:W-:-:S02]  /*0c80*/  ISETP.NE.AND P1, PT, R12, RZ, PT ;  /* 0x000000ff0c00720c */ /* 0x000fc40003f25270 */
[----:B------:R-:W-:Y:S01]  /*0c90*/  ISETP.NE.AND P0, PT, R30, RZ, PT ;  /* 0x000000ff1e00720c */ /* 0x000fe20003f05270 */
[----:B----4-:R-:W-:Y:S02]  /*0ca0*/  @P2 FFMA R2, R33, R34, R2 ;  /* 0x0000002221022223 */ /* 0x010fe40000000002 */
[----:B------:R-:W2:Y:S08]  /*0cb0*/  @P4 LDG.E.CONSTANT R34, desc[UR6][R24.64+0x18] ;  /* 0x0000180618224981 */ /* 0x000eb0000c1e9900 */
[----:B------:R-:W4:Y:S04]  /*0cc0*/  @P1 LDG.E.CONSTANT R31, desc[UR6][R18.64+0x4] ;  /* 0x00000406121f1981 */ /* 0x000f28000c1e9900 */
[----:B------:R-:W4:Y:S04]  /*0cd0*/  @P1 LDG.E.CONSTANT R16, desc[UR6][R24.64+0x10] ;  /* 0x0000100618101981 */ /* 0x000f28000c1e9900 */
[----:B------:R-:W2:Y:S01]  /*0ce0*/  @P0 LDG.E.CONSTANT R17, desc[UR6][R18.64+0x8] ;  /* 0x0000080612110981 */ /* 0x000ea2000c1e9900 */
[----:B0-----:R-:W-:-:S03]  /*0cf0*/  @P4 IMAD.WIDE R26, R8, 0x4, R26 ;  /* 0x00000004081a4825 */ /* 0x001fc600078e021a */
[----:B------:R-:W2:Y:S04]  /*0d00*/  @P0 LDG.E.CONSTANT R33, desc[UR6][R24.64+0x14] ;  /* 0x0000140618210981 */ /* 0x000ea8000c1e9900 */
[----:B------:R-:W2:Y:S04]  /*0d10*/  @P4 LDG.E.CONSTANT R27, desc[UR6][R26.64] ;  /* 0x000000061a1b4981 */ /* 0x000ea8000c1e9900 */
[----:B------:R-:W2:Y:S01]  /*0d20*/  @P5 LDG.E.CONSTANT R26, desc[UR6][R24.64+0x20] ;  /* 0x00002006181a5981 */ /* 0x000ea2000c1e9900 */
[----:B------:R-:W-:-:S04]  /*0d30*/  UIADD3 UR4, UPT, UPT, UR4, 0x1, URZ ;  /* 0x0000000104047890 */ /* 0x000fc8000fffe0ff */
[----:B------:R-:W-:Y:S01]  /*0d40*/  UISETP.NE.AND UP0, UPT, UR4, URZ, UPT ;  /* 0x000000ff0400728c */ /* 0x000fe2000bf05270 */
[C---:B-1----:R-:W-:Y:S02]  /*0d50*/  IMAD R15, R28.reuse, UR9, R15 ;  /* 0x000000091c0f7c24 */ /* 0x042fe4000f8e020f */
[C---:B------:R-:W-:Y:S02]  /*0d60*/  IMAD R10, R28.reuse, UR9, R10 ;  /* 0x000000091c0a7c24 */ /* 0x040fe4000f8e020a */
[C---:B------:R-:W-:Y:S02]  /*0d70*/  IMAD R11, R28.reuse, UR9, R11 ;  /* 0x000000091c0b7c24 */ /* 0x040fe4000f8e020b */
[C---:B------:R-:W-:Y:S02]  /*0d80*/  IMAD R8, R28.reuse, UR9, R8 ;  /* 0x000000091c087c24 */ /* 0x040fe4000f8e0208 */
[C---:B------:R-:W-:Y:S02]  /*0d90*/  IMAD R13, R28.reuse, UR9, R13 ;  /* 0x000000091c0d7c24 */ /* 0x040fe4000f8e020d */
[----:B------:R-:W-:-:S02]  /*0da0*/  IMAD R7, R28, UR9, R7 ;  /* 0x000000091c077c24 */ /* 0x000fc4000f8e0207 */
[----:B------:R-:W-:Y:S02]  /*0db0*/  VIADD R9, R9, 0x9 ;  /* 0x0000000909097836 */ /* 0x000fe40000000000 */
[----:B---3--:R-:W-:-:S04]  /*0dc0*/  @P3 FFMA R2, R29, R23, R2 ;  /* 0x000000171d023223 */ /* 0x008fc80000000002 */
[----:B----4-:R-:W-:-:S04]  /*0dd0*/  @P1 FFMA R2, R31, R16, R2 ;  /* 0x000000101f021223 */ /* 0x010fc80000000002 */
[----:B--2---:R-:W-:-:S04]  /*0de0*/  @P0 FFMA R2, R17, R33, R2 ;  /* 0x0000002111020223 */ /* 0x004fc80000000002 */
[----:B------:R-:W-:-:S04]  /*0df0*/  @P4 FFMA R2, R27, R34, R2 ;  /* 0x000000221b024223 */ /* 0x000fc80000000002 */
[----:B------:R-:W-:Y:S01]  /*0e00*/  @P6 FFMA R2, R35, R36, R2 ;  /* 0x0000002423026223 */ /* 0x000fe20000000002 */
[----:B------:R-:W-:Y:S02]  /*0e10*/  ISETP.NE.AND P1, PT, R32, RZ, PT ;  /* 0x000000ff2000720c */ /* 0x000fe40003f25270 */
[----:B------:R-:W-:Y:S01]  /*0e20*/  ISETP.NE.AND P0, PT, R22, RZ, PT ;  /* 0x000000ff1600720c */ /* 0x000fe20003f05270 */
[----:B------:R-:W-:Y:S01]  /*0e30*/  @P5 FFMA R2, R37, R26, R2 ;  /* 0x0000001a25025223 */ /* 0x000fe20000000002 */
[----:B------:R-:W-:Y:S11]  /*0e40*/  BRA.U UP0, `(.L_x_13) ;  /* 0xfffffff900f87547 */ /* 0x000ff6000b83ffff */
.L_x_12:
[----:B------:R-:W0:Y:S01]  /*0e50*/  LDCU UR4, c[0x0][0x3a8] ;  /* 0x00007500ff0477ac */ /* 0x000e220008000800 */
[----:B------:R-:W1:Y:S01]  /*0e60*/  LDC.64 R6, c[0x0][0x398] ;  /* 0x0000e600ff067b82 */ /* 0x000e620000000a00 */
[----:B------:R-:W2:Y:S01]  /*0e70*/  LDCU UR5, c[0x0][0x3c4] ;  /* 0x00007880ff0577ac */ /* 0x000ea20008000800 */
[----:B------:R-:W3:Y:S01]  /*0e80*/  LDCU UR8, c[0x0][0x3c8] ;  /* 0x00007900ff0877ac */ /* 0x000ee20008000800 */
[----:B0-----:R-:W-:-:S04]  /*0e90*/  IMAD R0, R0, UR4, R3 ;  /* 0x0000000400007c24 */ /* 0x001fc8000f8e0203 */
[----:B--2---:R-:W-:-:S04]  /*0ea0*/  IMAD R5, R0, UR5, R5 ;  /* 0x0000000500057c24 */ /* 0x004fc8000f8e0205 */
[----:B---3--:R-:W-:-:S04]  /*0eb0*/  IMAD R5, R5, UR8, R4 ;  /* 0x0000000805057c24 */ /* 0x008fc8000f8e0204 */
[----:B-1----:R-:W-:-:S05]  /*0ec0*/  IMAD.WIDE R4, R5, 0x4, R6 ;  /* 0x0000000405047825 */ /* 0x002fca00078e0206 */
[----:B-----5:R-:W-:Y:S01]  /*0ed0*/  STG.E desc[UR6][R4.64], R2 ;  /* 0x0000000204007986 */ /* 0x020fe2000c101906 */
[----:B------:R-:W-:Y:S05]  /*0ee0*/  EXIT ;  /* 0x000000000000794d */ /* 0x000fea0003800000 */
.L_x_14:
        /* <DEDUP_REMOVED lines=9> */
.L_x_38:


//--------------------- .text._ZN8pygpukit3ops2nn17col2im_f32_kernelEPKfPfiiiiiiiiiiiiii --------------------------
	.section	.text._ZN8pygpukit3ops2nn17col2im_f32_kernelEPKfPfiiiiiiiiiiiiii,"ax",@progbits
	.align	128
        .global         _ZN8pygpukit3ops2nn17col2im_f32_kernelEPKfPfiiiiiiiiiiiiii
        .type           _ZN8pygpukit3ops2nn17col2im_f32_kernelEPKfPfiiiiiiiiiiiiii,@function
        .size           _ZN8pygpukit3ops2nn17col2im_f32_kernelEPKfPfiiiiiiiiiiiiii,(.L_x_39 - _ZN8pygpukit3ops2nn17col2im_f32_kernelEPKfPfiiiiiiiiiiiiii)
        .other          _ZN8pygpukit3ops2nn17col2im_f32_kernelEPKfPfiiiiiiiiiiiiii,@"STO_CUDA_ENTRY STV_DEFAULT"
_ZN8pygpukit3ops2nn17col2im_f32_kernelEPKfPfiiiiiiiiiiiiii:
.text._ZN8pygpukit3ops2nn17col2im_f32_kernelEPKfPfiiiiiiiiiiiiii:
[----:B------:R-:W-:Y:S01]  /*0000*/  LDC R1, c[0x0][0x37c] ;  /* 0x0000df00ff017b82 */ /* 0x000fe20000000800 */
[----:B------:R-:W0:Y:S07]  /*0010*/  S2R R9, SR_TID.X ;  /* 0x0000000000097919 */ /* 0x000e2e0000002100 */
[----:B------:R-:W1:Y:S08]  /*0020*/  LDC.64 R6, c[0x0][0x390] ;  /* 0x0000e400ff067b82 */ /* 0x000e700000000a00 */
[----:B------:R-:W2:Y:S08]  /*0030*/  LDC.64 R4, c[0x0][0x398] ;  /* 0x0000e600ff047b82 */ /* 0x000eb00000000a00 */
[----:B------:R-:W0:Y:S08]  /*0040*/  S2UR UR4, SR_CTAID.X ;  /* 0x00000000000479c3 */ /* 0x000e300000002500 */
[----:B------:R-:W0:Y:S01]  /*0050*/  LDC R2, c[0x0][0x360] ;  /* 0x0000d800ff027b82 */ /* 0x000e220000000800 */
[----:B-1----:R-:W-:-:S04]  /*0060*/  IMAD R3, R7, R6, RZ ;  /* 0x0000000607037224 */ /* 0x002fc800078e02ff */
[----:B--2---:R-:W-:-:S04]  /*0070*/  IMAD R0, R3, R4, RZ ;  /* 0x0000000403007224 */ /* 0x004fc800078e02ff */
[----:B------:R-:W-:Y:S02]  /*0080*/  IMAD R3, R0, R5, RZ ;  /* 0x0000000500037224 */ /* 0x000fe400078e02ff */
[----:B0-----:R-:W-:-:S05]  /*0090*/  IMAD R2, R2, UR4, R9 ;  /* 0x0000000402027c24 */ /* 0x001fca000f8e0209 */
[----:B------:R-:W-:-:S13]  /*00a0*/  ISETP.GE.AND P0, PT, R2, R3, PT ;  /* 0x000000030200720c */ /* 0x000fda0003f06270 */
[----:B------:R-:W-:Y:S05]  /*00b0*/  @P0 EXIT ;  /* 0x000000000000094d */ /* 0x000fea0003800000 */
[----:B------:R-:W-:Y:S01]  /*00c0*/  IABS R11, R5 ;  /* 0x00000005000b7213 */ /* 0x000fe20000000000 */
[----:B------:R-:W0:Y:S01]  /*00d0*/  LDCU UR4, c[0x0][0x3a0] ;  /* 0x00007400ff0477ac */ /* 0x000e220008000800 */
[----:B------:R-:W-:Y:S01]  /*00e0*/  IABS R13, R4 ;  /* 0x00000004000d7213 */ /* 0x000fe20000000000 */
[----:B------:R-:W-:Y:S01]  /*00f0*/  IMAD.MOV.U32 R27, RZ, RZ, RZ ;  /* 0x000000ffff1b7224 */ /* 0x000fe200078e00ff */
[----:B------:R-:W1:Y:S01]  /*0100*/  I2F.RP R0, R11 ;  /* 0x0000000b00007306 */ /* 0x000e620000209400 */
[----:B------:R-:W-:Y:S01]  /*0110*/  IABS R10, R2 ;  /* 0x00000002000a7213 */ /* 0x000fe20000000000 */
[----:B------:R-:W2:Y:S01]  /*0120*/  LDCU.64 UR10, c[0x0][0x358] ;  /* 0x00006b00ff0a77ac */ /* 0x000ea20008000a00 */
[----:B------:R-:W-:-:S05]  /*0130*/  IABS R15, R7 ;  /* 0x00000007000f7213 */ /* 0x000fca0000000000 */
[----:B-1----:R-:W1:Y:S01]  /*0140*/  MUFU.RCP R0, R0 ;  /* 0x0000000000007308 */ /* 0x002e620000001000 */
[----:B0-----:R-:W-:Y:S01]  /*0150*/  UISETP.GE.AND UP0, UPT, UR4, 0x1, UPT ;  /* 0x000000010400788c */ /* 0x001fe2000bf06270 */
[----:B-1----:R-:W-:-:S06]  /*0160*/  VIADD R8, R0, 0xffffffe ;  /* 0x0ffffffe00087836 */ /* 0x002fcc0000000000 */
[----:B------:R0:W1:Y:S02]  /*0170*/  F2I.FTZ.U32.TRUNC.NTZ R9, R8 ;  /* 0x0000000800097305 */ /* 0x000064000021f000 */
[----:B0-----:R-:W-:Y:S02]  /*0180*/  IMAD.MOV.U32 R8, RZ, RZ, RZ ;  /* 0x000000ffff087224 */ /* 0x001fe400078e00ff */
[----:B-1----:R-:W-:-:S04]  /*0190*/  IMAD.MOV R6, RZ, RZ, -R9 ;  /* 0x000000ffff067224 */ /* 0x002fc800078e0a09 */
[----:B------:R-:W-:Y:S02]  /*01a0*/  IMAD R3, R6, R11, RZ ;  /* 0x0000000b06037224 */ /* 0x000fe400078e02ff */
[----:B------:R-:W0:Y:S02]  /*01b0*/  I2F.RP R6, R13 ;  /* 0x0000000d00067306 */ /* 0x000e240000209400 */
[----:B------:R-:W-:-:S06]  /*01c0*/  IMAD.HI.U32 R9, R9, R3, R8 ;  /* 0x0000000309097227 */ /* 0x000fcc00078e0008 */
[----:B------:R-:W-:-:S04]  /*01d0*/  IMAD.HI.U32 R3, R9, R10, RZ ;  /* 0x0000000a09037227 */ /* 0x000fc800078e00ff */
[----:B------:R-:W-:Y:S01]  /*01e0*/  IMAD.MOV R0, RZ, RZ, -R3 ;  /* 0x000000ffff007224 */ /* 0x000fe200078e0a03 */
[----:B0-----:R-:W0:Y:S03]  /*01f0*/  MUFU.RCP R6, R6 ;  /* 0x0000000600067308 */ /* 0x001e260000001000 */
[----:B------:R-:W-:-:S05]  /*0200*/  IMAD R0, R11, R0, R10 ;  /* 0x000000000b007224 */ /* 0x000fca00078e020a */
[----:B------:R-:W-:Y:S01]  /*0210*/  ISETP.GT.U32.AND P1, PT, R11, R0, PT ;  /* 0x000000000b00720c */ /* 0x000fe20003f24070 */
[----:B0-----:R-:W-:-:S12]  /*0220*/  VIADD R8, R6, 0xffffffe ;  /* 0x0ffffffe06087836 */ /* 0x001fd80000000000 */
[-C--:B------:R-:W-:Y:S01]  /*0230*/  @!P1 IADD3 R0, PT, PT, R0, -R11.reuse, RZ ;  /* 0x8000000b00009210 */ /* 0x080fe20007ffe0ff */
[----:B------:R-:W-:Y:S01]  /*0240*/  @!P1 VIADD R3, R3, 0x1 ;  /* 0x0000000103039836 */ /* 0x000fe20000000000 */
[----:B------:R0:W1:Y:S01]  /*0250*/  F2I.FTZ.U32.TRUNC.NTZ R9, R8 ;  /* 0x0000000800097305 */ /* 0x000062000021f000 */
[----:B------:R-:W-:Y:S02]  /*0260*/  ISETP.NE.AND P1, PT, R5, RZ, PT ;  /* 0x000000ff0500720c */ /* 0x000fe40003f25270 */
[----:B------:R-:W-:Y:S02]  /*0270*/  ISETP.GE.U32.AND P0, PT, R0, R11, PT ;  /* 0x0000000b0000720c */ /* 0x000fe40003f06070 */
[----:B------:R-:W-:-:S03]  /*0280*/  LOP3.LUT R0, R2, R5, RZ, 0x3c, !PT ;  /* 0x0000000502007212 */ /* 0x000fc600078e3cff */
[----:B------:R-:W3:Y:S01]  /*0290*/  I2F.RP R6, R15 ;  /* 0x0000000f00067306 */ /* 0x000ee20000209400 */
[----:B------:R-:W-:Y:S01]  /*02a0*/  ISETP.GE.AND P2, PT, R0, RZ, PT ;  /* 0x000000ff0000720c */ /* 0x000fe20003f46270 */
[----:B0-----:R-:W-:Y:S02]  /*02b0*/  IMAD.MOV.U32 R8, RZ, RZ, RZ ;  /* 0x000000ffff087224 */ /* 0x001fe400078e00ff */
[----:B-1----:R-:W-:-:S04]  /*02c0*/  IMAD.MOV R0, RZ, RZ, -R9 ;  /* 0x000000ffff007224 */ /* 0x002fc800078e0a09 */
[----:B------:R-:W-:Y:S02]  /*02d0*/  @P0 VIADD R3, R3, 0x1 ;  /* 0x0000000103030836 */ /* 0x000fe40000000000 */
[----:B------:R-:W-:-:S04]  /*02e0*/  IMAD R11, R0, R13, RZ ;  /* 0x0000000d000b7224 */ /* 0x000fc800078e02ff */
[----:B------:R-:W-:Y:S01]  /*02f0*/  @!P2 IADD3 R3, PT, PT, -R3, RZ, RZ ;  /* 0x000000ff0303a210 */ /* 0x000fe20007ffe1ff */
[----:B------:R-:W-:Y:S01]  /*0300*/  IMAD.HI.U32 R8, R9, R11, R8 ;  /* 0x0000000b09087227 */ /* 0x000fe200078e0008 */
[----:B------:R-:W-:Y:S01]  /*0310*/  @!P1 LOP3.LUT R3, RZ, R5, RZ, 0x33, !PT ;  /* 0x00000005ff039212 */ /* 0x000fe200078e33ff */
[----:B---3--:R-:W0:Y:S03]  /*0320*/  MUFU.RCP R6, R6 ;  /* 0x0000000600067308 */ /* 0x008e260000001000 */
[----:B------:R-:W-:-:S05]  /*0330*/  IABS R0, R3 ;  /* 0x0000000300007213 */ /* 0x000fca0000000000 */
[----:B------:R-:W-:-:S04]  /*0340*/  IMAD.HI.U32 R8, R8, R0, RZ ;  /* 0x0000000008087227 */ /* 0x000fc800078e00ff */
[----:B------:R-:W-:-:S04]  /*0350*/  IMAD.MOV R9, RZ, RZ, -R8 ;  /* 0x000000ffff097224 */ /* 0x000fc800078e0a08 */
[----:B------:R-:W-:Y:S02]  /*0360*/  IMAD R0, R13, R9, R0 ;  /* 0x000000090d007224 */ /* 0x000fe400078e0200 */
[----:B0-----:R-:W-:-:S03]  /*0370*/  VIADD R9, R6, 0xffffffe ;  /* 0x0ffffffe06097836 */ /* 0x001fc60000000000 */
[----:B------:R-:W-:-:S03]  /*0380*/  ISETP.GT.U32.AND P1, PT, R13, R0, PT ;  /* 0x000000000d00720c */ /* 0x000fc60003f24070 */
[----:B------:R-:W0:Y:S10]  /*0390*/  F2I.FTZ.U32.TRUNC.NTZ R9, R9 ;  /* 0x0000000900097305 */ /* 0x000e34000021f000 */
[----:B------:R-:W-:Y:S01]  /*03a0*/  @!P1 IMAD.IADD R0, R0, 0x1, -R13 ;  /* 0x0000000100009824 */ /* 0x000fe200078e0a0d */
[----:B------:R-:W-:-:S02]  /*03b0*/  @!P1 IADD3 R8, PT, PT, R8, 0x1, RZ ;  /* 0x0000000108089810 */ /* 0x000fc40007ffe0ff */
[----:B------:R-:W-:Y:S02]  /*03c0*/  ISETP.NE.AND P1, PT, R4, RZ, PT ;  /* 0x000000ff0400720c */ /* 0x000fe40003f25270 */
[----:B------:R-:W-:Y:S02]  /*03d0*/  ISETP.GE.U32.AND P0, PT, R0, R13, PT ;  /* 0x0000000d0000720c */ /* 0x000fe40003f06070 */
[----:B------:R-:W-:-:S04]  /*03e0*/  LOP3.LUT R0, R3, R4, RZ, 0x3c, !PT ;  /* 0x0000000403007212 */ /* 0x000fc800078e3cff */
[----:B------:R-:W-:Y:S01]  /*03f0*/  ISETP.GE.AND P2, PT, R0, RZ, PT ;  /* 0x000000ff0000720c */ /* 0x000fe20003f46270 */
[----:B0-----:R-:W-:-:S04]  /*0400*/  IMAD.MOV R0, RZ, RZ, -R9 ;  /* 0x000000ffff007224 */ /* 0x001fc800078e0a09 */
[----:B------:R-:W-:Y:S02]  /*0410*/  IMAD R11, R0, R15, RZ ;  /* 0x0000000f000b7224 */ /* 0x000fe400078e02ff */
[----:B------:R-:W-:-:S04]  /*0420*/  @P0 VIADD R8, R8, 0x1 ;  /* 0x0000000108080836 */ /* 0x000fc80000000000 */
[----:B------:R-:W-:Y:S02]  /*0430*/  IMAD.MOV.U32 R12, RZ, RZ, R8 ;  /* 0x000000ffff0c7224 */ /* 0x000fe400078e0008 */
[----:B------:R-:W-:Y:S02]  /*0440*/  HFMA2 R8, -RZ, RZ, 0, 0 ;  /* 0x00000000ff087431 */ /* 0x000fe400000001ff */
[----:B------:R-:W-:Y:S01]  /*0450*/  @!P2 IMAD.MOV R12, RZ, RZ, -R12 ;  /* 0x000000ffff0ca224 */ /* 0x000fe200078e0a0c */
[----:B------:R-:W-:-:S04]  /*0460*/  @!P1 LOP3.LUT R12, RZ, R4, RZ, 0x33, !PT ;  /* 0x00000004ff0c9212 */ /* 0x000fc800078e33ff */
[----:B------:R-:W-:Y:S01]  /*0470*/  IABS R6, R12 ;  /* 0x0000000c00067213 */ /* 0x000fe20000000000 */
[----:B------:R-:W-:-:S06]  /*0480*/  IMAD.HI.U32 R8, R9, R11, R8 ;  /* 0x0000000b09087227 */ /* 0x000fcc00078e0008 */
[----:B------:R-:W-:-:S04]  /*0490*/  IMAD.HI.U32 R0, R8, R6, RZ ;  /* 0x0000000608007227 */ /* 0x000fc800078e00ff */
[----:B------:R-:W-:-:S04]  /*04a0*/  IMAD.MOV R8, RZ, RZ, -R0 ;  /* 0x000000ffff087224 */ /* 0x000fc800078e0a00 */
[----:B------:R-:W-:Y:S02]  /*04b0*/  IMAD R6, R15, R8, R6 ;  /* 0x000000080f067224 */ /* 0x000fe400078e0206 */
[----:B------:R-:W-:-:S03]  /*04c0*/  IMAD.MOV R8, RZ, RZ, -R12 ;  /* 0x000000ffff087224 */ /* 0x000fc600078e0a0c */
[----:B------:R-:W-:-:S13]  /*04d0*/  ISETP.GT.U32.AND P1, PT, R15, R6, PT ;  /* 0x000000060f00720c */ /* 0x000fda0003f24070 */
[----:B------:R-:W-:Y:S02]  /*04e0*/  @!P1 IMAD.IADD R6, R6, 0x1, -R15 ;  /* 0x0000000106069824 */ /* 0x000fe400078e0a0f */
[----:B------:R-:W-:Y:S01]  /*04f0*/  @!P1 VIADD R0, R0, 0x1 ;  /* 0x0000000100009836 */ /* 0x000fe20000000000 */
[----:B------:R-:W-:Y:S02]  /*0500*/  ISETP.NE.AND P1, PT, R7, RZ, PT ;  /* 0x000000ff0700720c */ /* 0x000fe40003f25270 */
[----:B------:R-:W-:Y:S02]  /*0510*/  ISETP.GE.U32.AND P0, PT, R6, R15, PT ;  /* 0x0000000f0600720c */ /* 0x000fe40003f06070 */
[----:B------:R-:W-:-:S04]  /*0520*/  LOP3.LUT R6, R12, R7, RZ, 0x3c, !PT ;  /* 0x000000070c067212 */ /* 0x000fc800078e3cff */
[----:B------:R-:W-:Y:S01]  /*0530*/  ISETP.GE.AND P2, PT, R6, RZ, PT ;  /* 0x000000ff0600720c */ /* 0x000fe20003f46270 */
[--C-:B------:R-:W-:Y:S02]  /*0540*/  IMAD.MOV R6, RZ, RZ, -R3.reuse ;  /* 0x000000ffff067224 */ /* 0x100fe400078e0a03 */
[----:B------:R-:W-:Y:S02]  /*0550*/  IMAD R3, R4, R8, R3 ;  /* 0x0000000804037224 */ /* 0x000fe400078e0203 */
[----:B------:R-:W-:Y:S02]  /*0560*/  IMAD R2, R5, R6, R2 ;  /* 0x0000000605027224 */ /* 0x000fe400078e0202 */
[----:B------:R-:W-:-:S06]  /*0570*/  @P0 VIADD R0, R0, 0x1 ;  /* 0x0000000100000836 */ /* 0x000fcc0000000000 */
[----:B------:R-:W-:Y:S02]  /*0580*/  @!P2 IADD3 R0, PT, PT, -R0, RZ, RZ ;  /* 0x000000ff0000a210 */ /* 0x000fe40007ffe1ff */
[----:B------:R-:W-:-:S05]  /*0590*/  @!P1 LOP3.LUT R0, RZ, R7, RZ, 0x33, !PT ;  /* 0x00000007ff009212 */ /* 0x000fca00078e33ff */
[----:B------:R-:W-:-:S04]  /*05a0*/  IMAD.MOV R10, RZ, RZ, -R0 ;  /* 0x000000ffff0a7224 */ /* 0x000fc800078e0a00 */
[----:B------:R-:W-:Y:S01]  /*05b0*/  IMAD R5, R7, R10, R12 ;  /* 0x0000000a07057224 */ /* 0x000fe200078e020c */
[----:B--2---:R-:W-:Y:S06]  /*05c0*/  BRA.U !UP0, `(.L_x_15) ;  /* 0x0000002508a07547 */ /* 0x004fec000b800000 */
[----:B------:R-:W0:Y:S02]  /*05d0*/  LDCU UR5, c[0x0][0x3a4] ;  /* 0x00007480ff0577ac */ /* 0x000e240008000800 */
[----:B0-----:R-:W-:-:S09]  /*05e0*/  UISETP.GE.AND UP0, UPT, UR5, 0x1, UPT ;  /* 0x000000010500788c */ /* 0x001fd2000bf06270 */
[----:B------:R-:W-:Y:S05]  /*05f0*/  BRA.U !UP0, `(.L_x_15) ;  /* 0x0000002508947547 */ /* 0x000fea000b800000 */
[----:B------:R-:W0:Y:S01]  /*0600*/  LDCU UR6, c[0x0][0x3ac] ;  /* 0x00007580ff0677ac */ /* 0x000e220008000800 */
[----:B------:R-:W-:Y:S02]  /*0610*/  IMAD R6, R0, R7, R5 ;  /* 0x0000000700067224 */ /* 0x000fe400078e0205 */
[----:B------:R-:W-:Y:S01]  /*0620*/  IMAD.MOV.U32 R27, RZ, RZ, RZ ;  /* 0x000000ffff1b7224 */ /* 0x000fe200078e00ff */
[----:B------:R-:W1:Y:S01]  /*0630*/  LDCU UR12, c[0x0][0x3bc] ;  /* 0x00007780ff0c77ac */ /* 0x000e620008000800 */
[----:B------:R-:W2:Y:S01]  /*0640*/  LDCU UR13, c[0x0][0x3a8] ;  /* 0x00007500ff0d77ac */ /* 0x000ea20008000800 */
[----:B------:R-:W3:Y:S01]  /*0650*/  LDCU UR4, c[0x0][0x3c0] ;  /* 0x00007800ff0477ac */ /* 0x000ee20008000800 */
[----:B------:R-:W-:Y:S01]  /*0660*/  ULOP3.LUT UR9, UR5, 0x7ffffffc, URZ, 0xc0, !UPT ;  /* 0x7ffffffc05097892 */ /* 0x000fe2000f8ec0ff */
[----:B0-----:R-:W-:Y:S01]  /*0670*/  IADD3 R7, PT, PT, R2, UR6, RZ ;  /* 0x0000000602077c10 */ /* 0x001fe2000fffe0ff */
[----:B------:R-:W-:Y:S02]  /*0680*/  ULOP3.LUT UR8, UR5, 0x3, URZ, 0xc0, !UPT ;  /* 0x0000000305087892 */ /* 0x000fe4000f8ec0ff */
[----:B------:R-:W-:Y:S01]  /*0690*/  UIADD3 UR7, UPT, UPT, -UR9, URZ, URZ ;  /* 0x000000ff09077290 */ /* 0x000fe2000fffe1ff */
[----:B-1----:R-:W-:Y:S01]  /*06a0*/  IMAD R10, RZ, RZ, -UR12 ;  /* 0x8000000cff0a7e24 */ /* 0x002fe2000f8e02ff */
[----:B------:R-:W-:-:S03]  /*06b0*/  IADD3 R11, PT, PT, R7, -UR12, RZ ;  /* 0x8000000c070b7c10 */ /* 0x000fc6000fffe0ff */
[C-C-:B------:R-:W-:Y:S02]  /*06c0*/  IMAD R9, R10.reuse, 0x2, R7.reuse ;  /* 0x000000020a097824 */ /* 0x140fe400078e0207 */
[----:B--2---:R-:W-:Y:S02]  /*06d0*/  VIADD R8, R3, UR13 ;  /* 0x0000000d03087c36 */ /* 0x004fe40008000000 */
[----:B------:R-:W-:Y:S01]  /*06e0*/  IMAD R10, R10, 0x3, R7 ;  /* 0x000000030a0a7824 */ /* 0x000fe200078e0207 */
[----:B---3--:R-:W-:-:S03]  /*06f0*/  UIMAD UR5, UR5, UR4, URZ ;  /* 0x00000004050572a4 */ /* 0x008fc6000f8e02ff */
[----:B------:R-:W-:-:S09]  /*0700*/  UMOV UR4, URZ ;  /* 0x000000ff00047c82 */ /* 0x000fd20008000000 */
.L_x_32:
[----:B0-----:R-:W0:Y:S01]  /*0710*/  LDC R18, c[0x0][0x3b0] ;  /* 0x0000ec00ff127b82 */ /* 0x001e220000000800 */
[----:B------:R-:W-:-:S07]  /*0720*/  UIADD3 UR6, UPT, UPT, -UR4, URZ, URZ ;  /* 0x000000ff04067290 */ /* 0x000fce000fffe1ff */
[----:B------:R-:W1:Y:S01]  /*0730*/  LDC R13, c[0x0][0x3b8] ;  /* 0x0000ee00ff0d7b82 */ /* 0x000e620000000800 */
[----:B0-----:R-:W-:-:S04]  /*0740*/  IABS R16, R18 ;  /* 0x0000001200107213 */ /* 0x001fc80000000000 */
[----:B------:R-:W0:Y:S01]  /*0750*/  I2F.RP R4, R16 ;  /* 0x0000001000047306 */ /* 0x000e220000209400 */
[----:B-1----:R-:W-:Y:S01]  /*0760*/  IMAD R12, R13, UR6, R8 ;  /* 0x000000060d0c7c24 */ /* 0x002fe2000f8e0208 */
[----:B------:R-:W1:Y:S04]  /*0770*/  LDCU UR6, c[0x0][0x3a4] ;  /* 0x00007480ff0677ac */ /* 0x000e680008000800 */
[----:B------:R-:W-:Y:S02]  /*0780*/  ISETP.GE.AND P2, PT, R12, RZ, PT ;  /* 0x000000ff0c00720c */ /* 0x000fe40003f46270 */
[----:B0-----:R-:W0:Y:S01]  /*0790*/  MUFU.RCP R4, R4 ;  /* 0x0000000400047308 */ /* 0x001e220000001000 */
[----:B-1----:R-:W-:Y:S01]  /*07a0*/  UISETP.GE.U32.AND UP0, UPT, UR6, 0x4, UPT ;  /* 0x000000040600788c */ /* 0x002fe2000bf06070 */
[----:B0-----:R-:W-:-:S02]  /*07b0*/  VIADD R14, R4, 0xffffffe ;  /* 0x0ffffffe040e7836 */ /* 0x001fc40000000000 */
[----:B------:R-:W-:-:S04]  /*07c0*/  IMAD.MOV.U32 R4, RZ, RZ, RZ ;  /* 0x000000ffff047224 */ /* 0x000fc800078e00ff */
[----:B------:R0:W1:Y:S02]  /*07d0*/  F2I.FTZ.U32.TRUNC.NTZ R15, R14 ;  /* 0x0000000e000f7305 */ /* 0x000064000021f000 */
[----:B0-----:R-:W-:Y:S02]  /*07e0*/  IMAD.MOV.U32 R14, RZ, RZ, RZ ;  /* 0x000000ffff0e7224 */ /* 0x001fe400078e00ff */
[----:B-1----:R-:W-:-:S04]  /*07f0*/  IMAD.MOV R17, RZ, RZ, -R15 ;  /* 0x000000ffff117224 */ /* 0x002fc800078e0a0f */
[----:B------:R-:W-:Y:S01]  /*0800*/  IMAD R13, R17, R16, RZ ;  /* 0x00000010110d7224 */ /* 0x000fe200078e02ff */
[----:B------:R-:W-:-:S03]  /*0810*/  IABS R17, R12 ;  /* 0x0000000c00117213 */ /* 0x000fc60000000000 */
[----:B------:R-:W-:-:S04]  /*0820*/  IMAD.HI.U32 R15, R15, R13, R14 ;  /* 0x0000000d0f0f7227 */ /* 0x000fc800078e000e */
[----:B------:R-:W-:-:S04]  /*0830*/  IMAD.MOV.U32 R13, RZ, RZ, R17 ;  /* 0x000000ffff0d7224 */ /* 0x000fc800078e0011 */
[----:B------:R-:W-:-:S05]  /*0840*/  IMAD.HI.U32 R15, R15, R13, RZ ;  /* 0x0000000d0f0f7227 */ /* 0x000fca00078e00ff */
[----:B------:R-:W-:-:S05]  /*0850*/  IADD3 R15, PT, PT, -R15, RZ, RZ ;  /* 0x000000ff0f0f7210 */ /* 0x000fca0007ffe1ff */
[C---:B------:R-:W-:Y:S02]  /*0860*/  IMAD R13, R16.reuse, R15, R13 ;  /* 0x0000000f100d7224 */ /* 0x040fe400078e020d */
[----:B------:R-:W0:Y:S03]  /*0870*/  LDC R15, c[0x0][0x3a0] ;  /* 0x0000e800ff0f7b82 */ /* 0x000e260000000800 */
[----:B------:R-:W-:-:S13]  /*0880*/  ISETP.GT.U32.AND P0, PT, R16, R13, PT ;  /* 0x0000000d1000720c */ /* 0x000fda0003f04070 */
[----:B------:R-:W-:Y:S01]  /*0890*/  @!P0 IMAD.IADD R13, R13, 0x1, -R16 ;  /* 0x000000010d0d8824 */ /* 0x000fe200078e0a10 */
[----:B------:R-:W-:-:S04]  /*08a0*/  ISETP.NE.AND P0, PT, R18, RZ, PT ;  /* 0x000000ff1200720c */ /* 0x000fc80003f05270 */
[----:B------:R-:W-:Y:S01]  /*08b0*/  ISETP.GT.U32.AND P1, PT, R16, R13, PT ;  /* 0x0000000d1000720c */ /* 0x000fe20003f24070 */
[----:B0-----:R-:W-:-:S04]  /*08c0*/  IMAD R14, R6, R15, UR4 ;  /* 0x00000004060e7e24 */ /* 0x001fc8000f8e020f */
[----:B------:R-:W-:-:S08]  /*08d0*/  IMAD R15, R14, UR6, RZ ;  /* 0x000000060e0f7c24 */ /* 0x000fd0000f8e02ff */
[----:B------:R-:W-:-:S04]  /*08e0*/  @!P1 IMAD.IADD R13, R13, 0x1, -R16 ;  /* 0x000000010d0d9824 */ /* 0x000fc800078e0a10 */
[----:B------:R-:W-:Y:S01]  /*08f0*/  @!P2 IMAD.MOV R13, RZ, RZ, -R13 ;  /* 0x000000ffff0da224 */ /* 0x000fe200078e0a0d */
[----:B------:R-:W-:Y:S01]  /*0900*/  @!P0 LOP3.LUT R13, RZ, R18, RZ, 0x33, !PT ;  /* 0x00000012ff0d8212 */ /* 0x000fe200078e33ff */
[----:B------:R-:W-:Y:S06]  /*0910*/  BRA.U !UP0, `(.L_x_16) ;  /* 0x0000001108f87547 */ /* 0x000fec000b800000 */
[----:B------:R-:W0:Y:S01]  /*0920*/  LDC R4, c[0x0][0x3c0] ;  /* 0x0000f000ff047b82 */ /* 0x000e220000000800 */
[----:B------:R-:W-:Y:S01]  /*0930*/  ISETP.NE.AND P2, PT, R13, RZ, PT ;  /* 0x000000ff0d00720c */ /* 0x000fe20003f45270 */
[C---:B------:R-:W-:Y:S01]  /*0940*/  VIADD R23, R15.reuse, 0x2 ;  /* 0x000000020f177836 */ /* 0x040fe20000000000 */
[C---:B------:R-:W-:Y:S01]  /*0950*/  IADD3 R17, PT, PT, R15.reuse, 0x3, RZ ;  /* 0x000000030f117810 */ /* 0x040fe20007ffe0ff */
[----:B------:R-:W-:Y:S01]  /*0960*/  IMAD.MOV.U32 R25, RZ, RZ, RZ ;  /* 0x000000ffff197224 */ /* 0x000fe200078e00ff */
[----:B------:R-:W-:Y:S01]  /*0970*/  MOV R24, R9 ;  /* 0x0000000900187202 */ /* 0x000fe20000000f00 */
[----:B------:R-:W-:Y:S01]  /*0980*/  IMAD.MOV.U32 R16, RZ, RZ, R7 ;  /* 0x000000ffff107224 */ /* 0x000fe200078e0007 */
[----:B------:R-:W1:Y:S01]  /*0990*/  LDCU UR12, c[0x0][0x3bc] ;  /* 0x00007780ff0c77ac */ /* 0x000e620008000800 */
[----:B------:R-:W-:Y:S02]  /*09a0*/  IMAD.MOV.U32 R22, RZ, RZ, R10 ;  /* 0x000000ffff167224 */ /* 0x000fe400078e000a */
[----:B------:R-:W-:Y:S01]  /*09b0*/  IMAD.MOV.U32 R26, RZ, RZ, R11 ;  /* 0x000000ffff1a7224 */ /* 0x000fe200078e000b */
[----:B------:R-:W-:Y:S01]  /*09c0*/  UMOV UR6, UR7 ;  /* 0x0000000700067c82 */ /* 0x000fe20008000000 */
[----:B01----:R-:W-:-:S07]  /*09d0*/  IMAD R4, R15, R4, R4 ;  /* 0x000000040f047224 */ /* 0x003fce00078e0204 */
.L_x_25:
[----:B------:R-:W-:Y:S04]  /*09e0*/  BSSY.RECONVERGENT B0, `(.L_x_17) ;  /* 0x0000049000007945 */ /* 0x000fe80003800200 */
[----:B------:R-:W-:Y:S05]  /*09f0*/  @P2 BRA `(.L_x_18) ;  /* 0x00000004001c2947 */ /* 0x000fea0003800000 */
[----:B------:R-:W0:Y:S01]  /*0a00*/  LDC R21, c[0x0][0x3b4] ;  /* 0x0000ed00ff157b82 */ /* 0x000e220000000800 */
[----:B------:R-:W-:Y:S02]  /*0a10*/  IABS R33, R16 ;  /* 0x0000001000217213 */ /* 0x000fe40000000000 */
[----:B------:R-:W-:Y:S02]  /*0a20*/  ISETP.GE.AND P3, PT, R16, RZ, PT ;  /* 0x000000ff1000720c */ /* 0x000fe40003f66270 */
[-C--:B0-----:R-:W-:Y:S02]  /*0a30*/  IABS R20, R21.reuse ;  /* 0x0000001500147213 */ /* 0x081fe40000000000 */
[----:B------:R-:W-:Y:S02]  /*0a40*/  ISETP.NE.AND P1, PT, R21, RZ, PT ;  /* 0x000000ff1500720c */ /* 0x000fe40003f25270 */
[----:B------:R-:W0:Y:S08]  /*0a50*/  I2F.RP R29, R20 ;  /* 0x00000014001d7306 */ /* 0x000e300000209400 */
[----:B0-----:R-:W0:Y:S02]  /*0a60*/  MUFU.RCP R29, R29 ;  /* 0x0000001d001d7308 */ /* 0x001e240000001000 */
[----:B0-----:R-:W-:Y:S01]  /*0a70*/  VIADD R18, R29, 0xffffffe ;  /* 0x0ffffffe1d127836 */ /* 0x001fe20000000000 */
[----:B------:R-:W-:-:S05]  /*0a80*/  LOP3.LUT R29, RZ, R21, RZ, 0x33, !PT ;  /* 0x00000015ff1d7212 */ /* 0x000fca00078e33ff */
[----:B------:R0:W1:Y:S02]  /*0a90*/  F2I.FTZ.U32.TRUNC.NTZ R19, R18 ;  /* 0x0000001200137305 */ /* 0x000064000021f000 */
[----:B0-----:R-:W-:Y:S02]  /*0aa0*/  IMAD.MOV.U32 R18, RZ, RZ, RZ ;  /* 0x000000ffff127224 */ /* 0x001fe400078e00ff */
[----:B-1----:R-:W-:-:S04]  /*0ab0*/  IMAD.MOV R31, RZ, RZ, -R19 ;  /* 0x000000ffff1f7224 */ /* 0x002fc800078e0a13 */
[----:B------:R-:W-:-:S04]  /*0ac0*/  IMAD R31, R31, R20, RZ ;  /* 0x000000141f1f7224 */ /* 0x000fc800078e02ff */
[----:B------:R-:W-:-:S06]  /*0ad0*/  IMAD.HI.U32 R19, R19, R31, R18 ;  /* 0x0000001f13137227 */ /* 0x000fcc00078e0012 */
[----:B------:R-:W-:-:S05]  /*0ae0*/  IMAD.HI.U32 R28, R19, R33, RZ ;  /* 0x00000021131c7227 */ /* 0x000fca00078e00ff */
[----:B------:R-:W-:-:S05]  /*0af0*/  IADD3 R19, PT, PT, -R28, RZ, RZ ;  /* 0x000000ff1c137210 */ /* 0x000fca0007ffe1ff */
[----:B------:R-:W-:-:S05]  /*0b00*/  IMAD R33, R20, R19, R33 ;  /* 0x0000001314217224 */ /* 0x000fca00078e0221 */
[----:B------:R-:W-:-:S13]  /*0b10*/  ISETP.GT.U32.AND P6, PT, R20, R33, PT ;  /* 0x000000211400720c */ /* 0x000fda0003fc4070 */
[----:B------:R-:W-:-:S04]  /*0b20*/  @!P6 IMAD.IADD R33, R33, 0x1, -R20 ;  /* 0x000000012121e824 */ /* 0x000fc800078e0a14 */
[----:B------:R-:W-:Y:S01]  /*0b30*/  IMAD.IADD R18, R33, 0x1, -R20 ;  /* 0x0000000121127824 */ /* 0x000fe200078e0a14 */
[----:B------:R-:W-:-:S04]  /*0b40*/  ISETP.GT.U32.AND P0, PT, R20, R33, PT ;  /* 0x000000211400720c */ /* 0x000fc80003f04070 */
[----:B------:R-:W-:-:S05]  /*0b50*/  SEL R18, R18, R33, !P0 ;  /* 0x0000002112127207 */ /* 0x000fca0004000000 */
[----:B------:R-:W-:-:S05]  /*0b60*/  @!P3 IMAD.MOV R18, RZ, RZ, -R18 ;  /* 0x000000ffff12b224 */ /* 0x000fca00078e0a12 */
[----:B------:R-:W-:-:S04]  /*0b70*/  SEL R18, R29, R18, !P1 ;  /* 0x000000121d127207 */ /* 0x000fc80004800000 */
[----:B------:R-:W-:-:S13]  /*0b80*/  ISETP.NE.AND P0, PT, R18, RZ, PT ;  /* 0x000000ff1200720c */ /* 0x000fda0003f05270 */
[----:B------:R-:W-:Y:S05]  /*0b90*/  @P0 BRA `(.L_x_18) ;  /* 0x0000000000b40947 */ /* 0x000fea0003800000 */
[----:B------:R-:W0:Y:S01]  /*0ba0*/  LDC R31, c[0x0][0x3b0] ;  /* 0x0000ec00ff1f7b82 */ /* 0x000e220000000800 */
[----:B------:R-:W-:Y:S01]  /*0bb0*/  ISETP.GE.U32.AND P4, PT, R33, R20, PT ;  /* 0x000000142100720c */ /* 0x000fe20003f86070 */
[----:B------:R-:W-:Y:S01]  /*0bc0*/  @!P6 VIADD R28, R28, 0x1 ;  /* 0x000000011c1ce836 */ /* 0x000fe20000000000 */
[----:B------:R-:W-:-:S04]  /*0bd0*/  LOP3.LUT R21, R16, R21, RZ, 0x3c, !PT ;  /* 0x0000001510157212 */ /* 0x000fc800078e3cff */
[----:B------:R-:W-:-:S07]  /*0be0*/  ISETP.GE.AND P3, PT, R21, RZ, PT ;  /* 0x000000ff1500720c */ /* 0x000fce0003f66270 */
[----:B------:R-:W-:-:S06]  /*0bf0*/  @P4 VIADD R28, R28, 0x1 ;  /* 0x000000011c1c4836 */ /* 0x000fcc0000000000 */
[----:B------:R-:W-:Y:S01]  /*0c00*/  @!P3 IMAD.MOV R28, RZ, RZ, -R28 ;  /* 0x000000ffff1cb224 */ /* 0x000fe200078e0a1c */
[-C--:B0-----:R-:W-:Y:S02]  /*0c10*/  IABS R30, R31.reuse ;  /* 0x0000001f001e7213 */ /* 0x081fe40000000000 */
[----:B------:R-:W-:Y:S02]  /*0c20*/  LOP3.LUT R20, R12, R31, RZ, 0x3c, !PT ;  /* 0x0000001f0c147212 */ /* 0x000fe400078e3cff */
[----:B------:R-:W0:Y:S01]  /*0c30*/  I2F.RP R34, R30 ;  /* 0x0000001e00227306 */ /* 0x000e220000209400 */
[----:B------:R-:W-:Y:S02]  /*0c40*/  ISETP.NE.AND P4, PT, R31, RZ, PT ;  /* 0x000000ff1f00720c */ /* 0x000fe40003f85270 */
[----:B------:R-:W-:Y:S02]  /*0c50*/  ISETP.GE.AND P6, PT, R20, RZ, PT ;  /* 0x000000ff1400720c */ /* 0x000fe40003fc6270 */
[----:B------:R-:W-:-:S03]  /*0c60*/  SEL R28, R29, R28, !P1 ;  /* 0x0000001c1d1c7207 */ /* 0x000fc60004800000 */
[----:B0-----:R-:W0:Y:S02]  /*0c70*/  MUFU.RCP R34, R34 ;  /* 0x0000002200227308 */ /* 0x001e240000001000 */
[----:B0-----:R-:W-:-:S06]  /*0c80*/  IADD3 R18, PT, PT, R34, 0xffffffe, RZ ;  /* 0x0ffffffe22127810 */ /* 0x001fcc0007ffe0ff */
[----:B------:R0:W1:Y:S02]  /*0c90*/  F2I.FTZ.U32.TRUNC.NTZ R19, R18 ;  /* 0x0000001200137305 */ /* 0x000064000021f000 */
[----:B0-----:R-:W-:Y:S02]  /*0ca0*/  IMAD.MOV.U32 R18, RZ, RZ, RZ ;  /* 0x000000ffff127224 */ /* 0x001fe400078e00ff */
[----:B-1----:R-:W-:-:S04]  /*0cb0*/  IMAD.MOV R35, RZ, RZ, -R19 ;  /* 0x000000ffff237224 */ /* 0x002fc800078e0a13 */
[----:B------:R-:W-:-:S04]  /*0cc0*/  IMAD R35, R35, R30, RZ ;  /* 0x0000001e23237224 */ /* 0x000fc800078e02ff */
[----:B------:R-:W-:Y:S01]  /*0cd0*/  IMAD.HI.U32 R35, R19, R35, R18 ;  /* 0x0000002313237227 */ /* 0x000fe200078e0012 */
[----:B------:R-:W-:-:S05]  /*0ce0*/  IABS R19, R12 ;  /* 0x0000000c00137213 */ /* 0x000fca0000000000 */
[----:B------:R-:W-:-:S04]  /*0cf0*/  IMAD.HI.U32 R32, R35, R19, RZ ;  /* 0x0000001323207227 */ /* 0x000fc800078e00ff */
[----:B------:R-:W-:-:S04]  /*0d00*/  IMAD.MOV R34, RZ, RZ, -R32 ;  /* 0x000000ffff227224 */ /* 0x000fc800078e0a20 */
[----:B------:R-:W-:-:S05]  /*0d10*/  IMAD R19, R30, R34, R19 ;  /* 0x000000221e137224 */ /* 0x000fca00078e0213 */
[----:B------:R-:W-:-:S13]  /*0d20*/  ISETP.GT.U32.AND P5, PT, R30, R19, PT ;  /* 0x000000131e00720c */ /* 0x000fda0003fa4070 */
[----:B------:R-:W-:Y:S01]  /*0d30*/  @!P5 IADD3 R19, PT, PT, R19, -R30, RZ ;  /* 0x8000001e1313d210 */ /* 0x000fe20007ffe0ff */
[----:B------:R-:W-:-:S03]  /*0d40*/  @!P5 VIADD R32, R32, 0x1 ;  /* 0x000000012020d836 */ /* 0x000fc60000000000 */
[----:B------:R-:W-:Y:S02]  /*0d50*/  ISETP.GE.U32.AND P0, PT, R19, R30, PT ;  /* 0x0000001e1300720c */ /* 0x000fe40003f06070 */
[----:B------:R-:W0:Y:S11]  /*0d60*/  LDC.64 R18, c[0x0][0x3c0] ;  /* 0x0000f000ff127b82 */ /* 0x000e360000000a00 */
[----:B------:R-:W-:-:S05]  /*0d70*/  @P0 IADD3 R32, PT, PT, R32, 0x1, RZ ;  /* 0x0000000120200810 */ /* 0x000fca0007ffe0ff */
[----:B------:R-:W-:Y:S01]  /*0d80*/  @!P6 IMAD.MOV R32, RZ, RZ, -R32 ;  /* 0x000000ffff20e224 */ /* 0x000fe200078e0a20 */
[----:B------:R-:W-:Y:S02]  /*0d90*/  @!P4 LOP3.LUT R32, RZ, R31, RZ, 0x33, !PT ;  /* 0x0000001fff20c212 */ /* 0x000fe400078e33ff */
[----:B0-----:R-:W-:Y:S02]  /*0da0*/  ISETP.GE.AND P1, PT, R28, R19, PT ;  /* 0x000000131c00720c */ /* 0x001fe40003f26270 */
[----:B------:R-:W-:Y:S02]  /*0db0*/  ISETP.GE.AND P0, PT, R32, R18, PT ;  /* 0x000000122000720c */ /* 0x000fe40003f06270 */
[----:B------:R-:W-:Y:S02]  /*0dc0*/  ISETP.GT.AND P1, PT, R28, -0x1, !P1 ;  /* 0xffffffff1c00780c */ /* 0x000fe40004f24270 */
[----:B------:R-:W-:-:S04]  /*0dd0*/  ISETP.GT.AND P0, PT, R32, -0x1, !P0 ;  /* 0xffffffff2000780c */ /* 0x000fc80004704270 */
[----:B------:R-:W-:-:S13]  /*0de0*/  PLOP3.LUT P0, PT, P0, P1, PT, 0x80, 0x8 ;  /* 0x000000000008781c */ /* 0x000fda0000703070 */
[----:B------:R-:W-:Y:S05]  /*0df0*/  @!P0 BRA `(.L_x_18) ;  /* 0x00000000001c8947 */ /* 0x000fea0003800000 */
[----:B------:R-:W0:Y:S01]  /*0e00*/  LDC.64 R20, c[0x0][0x380] ;  /* 0x0000e000ff147b82 */ /* 0x000e220000000a00 */
[----:B------:R-:W-:-:S04]  /*0e10*/  IMAD R18, R14, UR5, R25 ;  /* 0x000000050e127c24 */ /* 0x000fc8000f8e0219 */
[----:B------:R-:W-:-:S04]  /*0e20*/  IMAD.IADD R18, R32, 0x1, R18 ;  /* 0x0000000120127824 */ /* 0x000fc800078e0212 */
[----:B------:R-:W-:-:S04]  /*0e30*/  IMAD R19, R18, R19, R28 ;  /* 0x0000001312137224 */ /* 0x000fc800078e021c */
[----:B0-----:R-:W-:-:S06]  /*0e40*/  IMAD.WIDE R20, R19, 0x4, R20 ;  /* 0x0000000413147825 */ /* 0x001fcc00078e0214 */
[----:B------:R-:W2:Y:S02]  /*0e50*/  LDG.E.CONSTANT R20, desc[UR10][R20.64] ;  /* 0x0000000a14147981 */ /* 0x000ea4000c1e9900 */
[----:B--2---:R-:W-:-:S07]  /*0e60*/  FADD R27, R27, R20 ;  /* 0x000000141b1b7221 */ /* 0x004fce0000000000 */
.L_x_18:
[----:B------:R-:W-:Y:S05]  /*0e70*/  BSYNC.RECONVERGENT B0 ;  /* 0x0000000000007941 */ /* 0x000fea0003800200 */
.L_x_17:
[----:B------:R-:W-:Y:S04]  /*0e80*/  BSSY.RECONVERGENT B0, `(.L_x_19) ;  /* 0x0000048000007945 */ /* 0x000fe80003800200 */
[----:B------:R-:W-:Y:S05]  /*0e90*/  @P2 BRA `(.L_x_20) ;  /* 0x0000000400182947 */ /* 0x000fea0003800000 */
[----:B------:R-:W0:Y:S01]  /*0ea0*/  LDC R21, c[0x0][0x3b4] ;  /* 0x0000ed00ff157b82 */ /* 0x000e220000000800 */
[----:B------:R-:W-:Y:S01]  /*0eb0*/  IMAD.MOV.U32 R18, RZ, RZ, RZ ;  /* 0x000000ffff127224 */ /* 0x000fe200078e00ff */
[----:B------:R-:W-:Y:S02]  /*0ec0*/  IABS R33, R26 ;  /* 0x0000001a00217213 */ /* 0x000fe40000000000 */
[----:B------:R-:W-:Y:S02]  /*0ed0*/  ISETP.GE.AND P3, PT, R26, RZ, PT ;  /* 0x000000ff1a00720c */ /* 0x000fe40003f66270 */
[----:B0-----:R-:W-:Y:S02]  /*0ee0*/  IABS R20, R21 ;  /* 0x0000001500147213 */ /* 0x001fe40000000000 */
[----:B------:R-:W-:Y:S02]  /*0ef0*/  ISETP.NE.AND P1, PT, R21, RZ, PT ;  /* 0x000000ff1500720c */ /* 0x000fe40003f25270 */
[----:B------:R-:W0:Y:S08]  /*0f00*/  I2F.RP R29, R20 ;  /* 0x00000014001d7306 */ /* 0x000e300000209400 */
[----:B0-----:R-:W0:Y:S02]  /*0f10*/  MUFU.RCP R29, R29 ;  /* 0x0000001d001d7308 */ /* 0x001e240000001000 */
[----:B0-----:R-:W-:-:S02]  /*0f20*/  IADD3 R19, PT, PT, R29, 0xffffffe, RZ ;  /* 0x0ffffffe1d137810 */ /* 0x001fc40007ffe0ff */
[----:B------:R-:W-:-:S04]  /*0f30*/  LOP3.LUT R29, RZ, R21, RZ, 0x33, !PT ;  /* 0x00000015ff1d7212 */ /* 0x000fc800078e33ff */
[----:B------:R-:W0:Y:S02]  /*0f40*/  F2I.FTZ.U32.TRUNC.NTZ R19, R19 ;  /* 0x0000001300137305 */ /* 0x000e24000021f000 */
[----:B0-----:R-:W-:-:S04]  /*0f50*/  IMAD.MOV R31, RZ, RZ, -R19 ;  /* 0x000000ffff1f7224 */ /* 0x001fc800078e0a13 */
[----:B------:R-:W-:-:S04]  /*0f60*/  IMAD R31, R31, R20, RZ ;  /* 0x000000141f1f7224 */ /* 0x000fc800078e02ff */
[----:B------:R-:W-:-:S06]  /*0f70*/  IMAD.HI.U32 R18, R19, R31, R18 ;  /* 0x0000001f13127227 */ /* 0x000fcc00078e0012 */
[----:B------:R-:W-:-:S04]  /*0f80*/  IMAD.HI.U32 R28, R18, R33, RZ ;  /* 0x00000021121c7227 */ /* 0x000fc800078e00ff */
[----:B------:R-:W-:-:S04]  /*0f90*/  IMAD.MOV R18, RZ, RZ, -R28 ;  /* 0x000000ffff127224 */ /* 0x000fc800078e0a1c */
[----:B------:R-:W-:-:S05]  /*0fa0*/  IMAD R33, R20, R18, R33 ;  /* 0x0000001214217224 */ /* 0x000fca00078e0221 */
[----:B------:R-:W-:-:S13]  /*0fb0*/  ISETP.GT.U32.AND P6, PT, R20, R33, PT ;  /* 0x000000211400720c */ /* 0x000fda0003fc4070 */
[----:B------:R-:W-:-:S04]  /*0fc0*/  @!P6 IADD3 R33, PT, PT, R33, -R20, RZ ;  /* 0x800000142121e210 */ /* 0x000fc80007ffe0ff */
[----:B------:R-:W-:Y:S01]  /*0fd0*/  ISETP.GT.U32.AND P0, PT, R20, R33, PT ;  /* 0x000000211400720c */ /* 0x000fe20003f04070 */
[----:B------:R-:W-:-:S05]  /*0fe0*/  IMAD.IADD R18, R33, 0x1, -R20 ;  /* 0x0000000121127824 */ /* 0x000fca00078e0a14 */
[----:B------:R-:W-:-:S05]  /*0ff0*/  SEL R18, R18, R33, !P0 ;  /* 0x0000002112127207 */ /* 0x000fca0004000000 */
[----:B------:R-:W-:-:S05]  /*1000*/  @!P3 IMAD.MOV R18, RZ, RZ, -R18 ;  /* 0x000000ffff12b224 */ /* 0x000fca00078e0a12 */
[----:B------:R-:W-:-:S04]  /*1010*/  SEL R18, R29, R18, !P1 ;  /* 0x000000121d127207 */ /* 0x000fc80004800000 */
[----:B------:R-:W-:-:S13]  /*1020*/  ISETP.NE.AND P0, PT, R18, RZ, PT ;  /* 0x000000ff1200720c */ /* 0x000fda0003f05270 */
[----:B------:R-:W-:Y:S05]  /*1030*/  @P0 BRA `(.L_x_20) ;  /* 0x0000000000b00947 */ /* 0x000fea0003800000 */
[----:B------:R-:W0:Y:S01]  /*1040*/  LDC R31, c[0x0][0x3b0] ;  /* 0x0000ec00ff1f7b82 */ /* 0x000e220000000800 */
[----:B------:R-:W-:Y:S02]  /*1050*/  ISETP.GE.U32.AND P4, PT, R33, R20, PT ;  /* 0x000000142100720c */ /* 0x000fe40003f86070 */
[----:B------:R-:W-:Y:S02]  /*1060*/  LOP3.LUT R21, R26, R21, RZ, 0x3c, !PT ;  /* 0x000000151a157212 */ /* 0x000fe400078e3cff */
[----:B------:R-:W-:Y:S02]  /*1070*/  @!P6 IADD3 R28, PT, PT, R28, 0x1, RZ ;  /* 0x000000011c1ce810 */ /* 0x000fe40007ffe0ff */
[----:B------:R-:W-:-:S07]  /*1080*/  ISETP.GE.AND P3, PT, R21, RZ, PT ;  /* 0x000000ff1500720c */ /* 0x000fce0003f66270 */
[----:B------:R-:W-:-:S06]  /*1090*/  @P4 VIADD R28, R28, 0x1 ;  /* 0x000000011c1c4836 */ /* 0x000fcc0000000000 */
[----:B------:R-:W-:Y:S02]  /*10a0*/  @!P3 IADD3 R28, PT, PT, -R28, RZ, RZ ;  /* 0x000000ff1c1cb210 */ /* 0x000fe40007ffe1ff */
[-C--:B0-----:R-:W-:Y:S02]  /*10b0*/  IABS R30, R31.reuse ;  /* 0x0000001f001e7213 */ /* 0x081fe40000000000 */
[----:B------:R-:W-:Y:S02]  /*10c0*/  LOP3.LUT R20, R12, R31, RZ, 0x3c, !PT ;  /* 0x0000001f0c147212 */ /* 0x000fe400078e3cff */
[----:B------:R-:W0:Y:S01]  /*10d0*/  I2F.RP R34, R30 ;  /* 0x0000001e00227306 */ /* 0x000e220000209400 */
[----:B------:R-:W-:Y:S02]  /*10e0*/  ISETP.NE.AND P4, PT, R31, RZ, PT ;  /* 0x000000ff1f00720c */ /* 0x000fe40003f85270 */
[----:B------:R-:W-:Y:S02]  /*10f0*/  ISETP.GE.AND P6, PT, R20, RZ, PT ;  /* 0x000000ff1400720c */ /* 0x000fe40003fc6270 */
[----:B------:R-:W-:-:S03]  /*1100*/  SEL R28, R29, R28, !P1 ;  /* 0x0000001c1d1c7207 */ /* 0x000fc60004800000 */
[----:B0-----:R-:W0:Y:S02]  /*1110*/  MUFU.RCP R34, R34 ;  /* 0x0000002200227308 */ /* 0x001e240000001000 */
[----:B0-----:R-:W-:-:S06]  /*1120*/  VIADD R18, R34, 0xffffffe ;  /* 0x0ffffffe22127836 */ /* 0x001fcc0000000000 */
[----:B------:R0:W1:Y:S02]  /*1130*/  F2I.FTZ.U32.TRUNC.NTZ R19, R18 ;  /* 0x0000001200137305 */ /* 0x000064000021f000 */
[----:B0-----:R-:W-:Y:S01]  /*1140*/  IMAD.MOV.U32 R18, RZ, RZ, RZ ;  /* 0x000000ffff127224 */ /* 0x001fe200078e00ff */
[----:B-1----:R-:W-:-:S05]  /*1150*/  IADD3 R35, PT, PT, RZ, -R19, RZ ;  /* 0x80000013ff237210 */ /* 0x002fca0007ffe0ff */
[----:B------:R-:W-:-:S04]  /*1160*/  IMAD R35, R35, R30, RZ ;  /* 0x0000001e23237224 */ /* 0x000fc800078e02ff */
[----:B------:R-:W-:Y:S01]  /*1170*/  IMAD.HI.U32 R35, R19, R35, R18 ;  /* 0x0000002313237227 */ /* 0x000fe200078e0012 */
[----:B------:R-:W-:-:S05]  /*1180*/  IABS R19, R12 ;  /* 0x0000000c00137213 */ /* 0x000fca0000000000 */
[----:B------:R-:W-:-:S04]  /*1190*/  IMAD.HI.U32 R32, R35, R19, RZ ;  /* 0x0000001323207227 */ /* 0x000fc800078e00ff */
[----:B------:R-:W-:-:S04]  /*11a0*/  IMAD.MOV R34, RZ, RZ, -R32 ;  /* 0x000000ffff227224 */ /* 0x000fc800078e0a20 */
[----:B------:R-:W-:-:S05]  /*11b0*/  IMAD R19, R30, R34, R19 ;  /* 0x000000221e137224 */ /* 0x000fca00078e0213 */
[----:B------:R-:W-:-:S13]  /*11c0*/  ISETP.GT.U32.AND P5, PT, R30, R19, PT ;  /* 0x000000131e00720c */ /* 0x000fda0003fa4070 */
[----:B------:R-:W-:Y:S02]  /*11d0*/  @!P5 IMAD.IADD R19, R19, 0x1, -R30 ;  /* 0x000000011313d824 */ /* 0x000fe400078e0a1e */
[----:B------:R-:W-:-:S03]  /*11e0*/  @!P5 VIADD R32, R32, 0x1 ;  /* 0x000000012020d836 */ /* 0x000fc60000000000 */
[----:B------:R-:W-:Y:S02]  /*11f0*/  ISETP.GE.U32.AND P0, PT, R19, R30, PT ;  /* 0x0000001e1300720c */ /* 0x000fe40003f06070 */
[----:B------:R-:W0:Y:S11]  /*1200*/  LDC.64 R18, c[0x0][0x3c0] ;  /* 0x0000f000ff127b82 */ /* 0x000e360000000a00 */
[----:B------:R-:W-:-:S04]  /*1210*/  @P0 VIADD R32, R32, 0x1 ;  /* 0x0000000120200836 */ /* 0x000fc80000000000 */
        /* <DEDUP_REMOVED lines=9> */
[----:B------:R-:W-:-:S05]  /*12b0*/  IADD3 R18, PT, PT, R32, R4, R25 ;  /* 0x0000000420127210 */ /* 0x000fca0007ffe019 */
[----:B------:R-:W-:-:S04]  /*12c0*/  IMAD R19, R18, R19, R28 ;  /* 0x0000001312137224 */ /* 0x000fc800078e021c */
[----:B0-----:R-:W-:-:S06]  /*12d0*/  IMAD.WIDE R20, R19, 0x4, R20 ;  /* 0x0000000413147825 */ /* 0x001fcc00078e0214 */
[----:B------:R-:W2:Y:S02]  /*12e0*/  LDG.E.CONSTANT R20, desc[UR10][R20.64] ;  /* 0x0000000a14147981 */ /* 0x000ea4000c1e9900 */
[----:B--2---:R-:W-:-:S07]  /*12f0*/  FADD R27, R27, R20 ;  /* 0x000000141b1b7221 */ /* 0x004fce0000000000 */
.L_x_20:
[----:B------:R-:W-:Y:S05]  /*1300*/  BSYNC.RECONVERGENT B0 ;  /* 0x0000000000007941 */ /* 0x000fea0003800200 */
.L_x_19:
[----:B------:R-:W-:Y:S04]  /*1310*/  BSSY.RECONVERGENT B0, `(.L_x_21) ;  /* 0x0000049000007945 */ /* 0x000fe80003800200 */
[----:B------:R-:W-:Y:S05]  /*1320*/  @P2 BRA `(.L_x_22) ;  /* 0x00000004001c2947 */ /* 0x000fea0003800000 */
[----:B------:R-:W0:Y:S01]  /*1330*/  LDC R21, c[0x0][0x3b4] ;  /* 0x0000ed00ff157b82 */ /* 0x000e220000000800 */
[----:B------:R-:W-:Y:S01]  /*1340*/  HFMA2 R18, -RZ, RZ, 0, 0 ;  /* 0x00000000ff127431 */ /* 0x000fe200000001ff */
        /* <DEDUP_REMOVED lines=16> */
[----:B------:R-:W-:-:S04]  /*1450*/  @!P6 IMAD.IADD R33, R33, 0x1, -R20 ;  /* 0x000000012121e824 */ /* 0x000fc800078e0a14 */
[----:B------:R-:W-:Y:S01]  /*1460*/  IMAD.IADD R18, R33, 0x1, -R20 ;  /* 0x0000000121127824 */ /* 0x000fe200078e0a14 */
[----:B------:R-:W-:-:S04]  /*1470*/  ISETP.GT.U32.AND P0, PT, R20, R33, PT ;  /* 0x000000211400720c */ /* 0x000fc80003f04070 */
[----:B------:R-:W-:-:S04]  /*1480*/  SEL R18, R18, R33, !P0 ;  /* 0x0000002112127207 */ /* 0x000fc80004000000 */
[----:B------:R-:W-:-:S04]  /*1490*/  @!P3 IADD3 R18, PT, PT, -R18, RZ, RZ ;  /* 0x000000ff1212b210 */ /* 0x000fc80007ffe1ff */
        /* <DEDUP_REMOVED lines=8> */
[----:B------:R-:W-:-:S06]  /*1520*/  @P4 IADD3 R28, PT, PT, R28, 0x1, RZ ;  /* 0x000000011c1c4810 */ /* 0x000fcc0007ffe0ff */
        /* <DEDUP_REMOVED lines=10> */
[----:B0-----:R-:W-:Y:S02]  /*15d0*/  IMAD.MOV.U32 R18, RZ, RZ, RZ ;  /* 0x000000ffff127224 */ /* 0x001fe400078e00ff */
[----:B-1----:R-:W-:-:S04]  /*15e0*/  IMAD.MOV R35, RZ, RZ, -R19 ;  /* 0x000000ffff237224 */ /* 0x002fc800078e0a13 */
[----:B------:R-:W-:-:S04]  /*15f0*/  IMAD R35, R35, R30, RZ ;  /* 0x0000001e23237224 */ /* 0x000fc800078e02ff */
[----:B------:R-:W-:Y:S01]  /*1600*/  IMAD.HI.U32 R35, R19, R35, R18 ;  /* 0x0000002313237227 */ /* 0x000fe200078e0012 */
[----:B------:R-:W-:-:S05]  /*1610*/  IABS R19, R12 ;  /* 0x0000000c00137213 */ /* 0x000fca0000000000 */
[----:B------:R-:W-:-:S05]  /*1620*/  IMAD.HI.U32 R32, R35, R19, RZ ;  /* 0x0000001323207227 */ /* 0x000fca00078e00ff */
[----:B------:R-:W-:-:S05]  /*1630*/  IADD3 R34, PT, PT, -R32, RZ, RZ ;  /* 0x000000ff20227210 */ /* 0x000fca0007ffe1ff */
        /* <DEDUP_REMOVED lines=16> */
[----:B------:R-:W-:-:S05]  /*1740*/  IMAD R18, R23, R18, R25 ;  /* 0x0000001217127224 */ /* 0x000fca00078e0219 */
[----:B------:R-:W-:-:S05]  /*1750*/  IADD3 R18, PT, PT, R32, R18, RZ ;  /* 0x0000001220127210 */ /* 0x000fca0007ffe0ff */
[----:B------:R-:W-:-:S04]  /*1760*/  IMAD R19, R18, R19, R28 ;  /* 0x0000001312137224 */ /* 0x000fc800078e021c */
[----:B0-----:R-:W-:-:S06]  /*1770*/  IMAD.WIDE R20, R19, 0x4, R20 ;  /* 0x0000000413147825 */ /* 0x001fcc00078e0214 */
[----:B------:R-:W2:Y:S02]  /*1780*/  LDG.E.CONSTANT R20, desc[UR10][R20.64] ;  /* 0x0000000a14147981 */ /* 0x000ea4000c1e9900 */
[----:B--2---:R-:W-:-:S07]  /*1790*/  FADD R27, R27, R20 ;  /* 0x000000141b1b7221 */ /* 0x004fce0000000000 */
.L_x_22:
[----:B------:R-:W-:Y:S05]  /*17a0*/  BSYNC.RECONVERGENT B0 ;  /* 0x0000000000007941 */ /* 0x000fea0003800200 */
.L_x_21:
[----:B------:R-:W-:Y:S04]  /*17b0*/  BSSY.RECONVERGENT B0, `(.L_x_23) ;  /* 0x0000049000007945 */ /* 0x000fe80003800200 */
[----:B------:R-:W-:Y:S05]  /*17c0*/  @P2 BRA `(.L_x_24) ;  /* 0x00000004001c2947 */ /* 0x000fea0003800000 */
[----:B------:R-:W0:Y:S01]  /*17d0*/  LDC R21, c[0x0][0x3b4] ;  /* 0x0000ed00ff157b82 */ /* 0x000e220000000800 */
[----:B------:R-:W-:Y:S01]  /*17e0*/  IMAD.MOV.U32 R18, RZ, RZ, RZ ;  /* 0x000000ffff127224 */ /* 0x000fe200078e00ff */
        /* <DEDUP_REMOVED lines=63> */
[----:B------:R-:W-:-:S04]  /*1be0*/  IMAD R18, R17, R18, R25 ;  /* 0x0000001211127224 */ /* 0x000fc800078e0219 */
[----:B------:R-:W-:-:S04]  /*1bf0*/  IMAD.IADD R18, R32, 0x1, R18 ;  /* 0x0000000120127824 */ /* 0x000fc800078e0212 */
[----:B------:R-:W-:-:S04]  /*1c00*/  IMAD R19, R18, R19, R28 ;  /* 0x0000001312137224 */ /* 0x000fc800078e021c */
[----:B0-----:R-:W-:-:S06]  /*1c10*/  IMAD.WIDE R20, R19, 0x4, R20 ;  /* 0x0000000413147825 */ /* 0x001fcc00078e0214 */
[----:B------:R-:W2:Y:S02]  /*1c20*/  LDG.E.CONSTANT R20, desc[UR10][R20.64] ;  /* 0x0000000a14147981 */ /* 0x000ea4000c1e9900 */
[----:B--2---:R-:W-:-:S07]  /*1c30*/  FADD R27, R27, R20 ;  /* 0x000000141b1b7221 */ /* 0x004fce0000000000 */
.L_x_24:
[----:B------:R-:W-:Y:S05]  /*1c40*/  BSYNC.RECONVERGENT B0 ;  /* 0x0000000000007941 */ /* 0x000fea0003800200 */
.L_x_23:
[----:B------:R-:W0:Y:S01]  /*1c50*/  LDC R18, c[0x0][0x3c0] ;  /* 0x0000f000ff127b82 */ /* 0x000e220000000800 */
[----:B------:R-:W-:Y:S01]  /*1c60*/  UIADD3 UR6, UPT, UPT, UR6, 0x4, URZ ;  /* 0x0000000406067890 */ /* 0x000fe2000fffe0ff */
[----:B------:R-:W-:-:S03]  /*1c70*/  IADD3 R19, PT, PT, RZ, -UR12, RZ ;  /* 0x8000000cff137c10 */ /* 0x000fc6000fffe0ff */
[----:B------:R-:W-:Y:S01]  /*1c80*/  UISETP.NE.AND UP0, UPT, UR6, URZ, UPT ;  /* 0x000000ff0600728c */ /* 0x000fe2000bf05270 */
[C---:B------:R-:W-:Y:S01]  /*1c90*/  LEA R16, R19.reuse, R16, 0x2 ;  /* 0x0000001013107211 */ /* 0x040fe200078e10ff */
[C---:B------:R-:W-:Y:S02]  /*1ca0*/  IMAD R26, R19.reuse, 0x4, R26 ;  /* 0x00000004131a7824 */ /* 0x040fe400078e021a */
[C---:B------:R-:W-:Y:S02]  /*1cb0*/  IMAD R24, R19.reuse, 0x4, R24 ;  /* 0x0000000413187824 */ /* 0x040fe400078e0218 */
[----:B------:R-:W-:Y:S02]  /*1cc0*/  IMAD R22, R19, 0x4, R22 ;  /* 0x0000000413167824 */ /* 0x000fe400078e0216 */
[----:B0-----:R-:W-:Y:S01]  /*1cd0*/  IMAD R25, R18, 0x4, R25 ;  /* 0x0000000412197824 */ /* 0x001fe200078e0219 */
[----:B------:R-:W-:Y:S06]  /*1ce0*/  BRA.U UP0, `(.L_x_25) ;  /* 0xffffffed003c7547 */ /* 0x000fec000b83ffff */
[----:B------:R-:W-:-:S07]  /*1cf0*/  IMAD.U32 R4, RZ, RZ, UR9 ;  /* 0x00000009ff047e24 */ /* 0x000fce000f8e00ff */
.L_x_16:
[----:B------:R-:W-:-:S09]  /*1d00*/  UISETP.NE.AND UP0, UPT, UR8, URZ, UPT ;  /* 0x000000ff0800728c */ /* 0x000fd2000bf05270 */
[----:B------:R-:W-:Y:S05]  /*1d10*/  BRA.U !UP0, `(.L_x_26) ;  /* 0x0000000d08bc7547 */ /* 0x000fea000b800000 */
[----:B------:R-:W0:Y:S01]  /*1d20*/  LDC R14, c[0x0][0x3bc] ;  /* 0x0000ef00ff0e7b82 */ /* 0x000e220000000800 */
[----:B------:R-:W-:Y:S01]  /*1d30*/  ISETP.NE.AND P2, PT, R13, RZ, PT ;  /* 0x000000ff0d00720c */ /* 0x000fe20003f45270 */
[----:B------:R-:W-:-:S12]  /*1d40*/  BSSY.RECONVERGENT B0, `(.L_x_27) ;  /* 0x000004d000007945 */ /* 0x000fd80003800200 */
[----:B------:R-:W-:Y:S05]  /*1d50*/  @P2 BRA `(.L_x_28) ;  /* 0x00000004002c2947 */ /* 0x000fea0003800000 */
[----:B------:R-:W1:Y:S01]  /*1d60*/  LDC R13, c[0x0][0x3b4] ;  /* 0x0000ed00ff0d7b82 */ /* 0x000e620000000800 */
[----:B------:R-:W-:-:S05]  /*1d70*/  IADD3 R20, PT, PT, -R4, RZ, RZ ;  /* 0x000000ff04147210 */ /* 0x000fca0007ffe1ff */
[----:B0-----:R-:W-:-:S05]  /*1d80*/  IMAD R20, R14, R20, R7 ;  /* 0x000000140e147224 */ /* 0x001fca00078e0207 */
[----:B------:R-:W-:Y:S02]  /*1d90*/  IABS R25, R20 ;  /* 0x0000001400197213 */ /* 0x000fe40000000000 */
[----:B------:R-:W-:Y:S02]  /*1da0*/  ISETP.GE.AND P3, PT, R20, RZ, PT ;  /* 0x000000ff1400720c */ /* 0x000fe40003f66270 */
[----:B-1----:R-:W-:Y:S02]  /*1db0*/  IABS R18, R13 ;  /* 0x0000000d00127213 */ /* 0x002fe40000000000 */
[----:B------:R-:W-:Y:S02]  /*1dc0*/  ISETP.NE.AND P1, PT, R13, RZ, PT ;  /* 0x000000ff0d00720c */ /* 0x000fe40003f25270 */
[----:B------:R-:W0:Y:S08]  /*1dd0*/  I2F.RP R19, R18 ;  /* 0x0000001200137306 */ /* 0x000e300000209400 */
[----:B0-----:R-:W0:Y:S02]  /*1de0*/  MUFU.RCP R19, R19 ;  /* 0x0000001300137308 */ /* 0x001e240000001000 */
[----:B0-----:R-:W-:-:S06]  /*1df0*/  VIADD R16, R19, 0xffffffe ;  /* 0x0ffffffe13107836 */ /* 0x001fcc0000000000 */
[----:B------:R0:W1:Y:S02]  /*1e00*/  F2I.FTZ.U32.TRUNC.NTZ R17, R16 ;  /* 0x0000001000117305 */ /* 0x000064000021f000 */
[----:B0-----:R-:W-:Y:S02]  /*1e10*/  IMAD.MOV.U32 R16, RZ, RZ, RZ ;  /* 0x000000ffff107224 */ /* 0x001fe400078e00ff */
[----:B-1----:R-:W-:-:S04]  /*1e20*/  IMAD.MOV R21, RZ, RZ, -R17 ;  /* 0x000000ffff157224 */ /* 0x002fc800078e0a11 */
[----:B------:R-:W-:-:S04]  /*1e30*/  IMAD R21, R21, R18, RZ ;  /* 0x0000001215157224 */ /* 0x000fc800078e02ff */
[----:B------:R-:W-:Y:S01]  /*1e40*/  IMAD.HI.U32 R22, R17, R21, R16 ;  /* 0x0000001511167227 */ /* 0x000fe200078e0010 */
[----:B------:R-:W-:-:S05]  /*1e50*/  LOP3.LUT R21, RZ, R13, RZ, 0x33, !PT ;  /* 0x0000000dff157212 */ /* 0x000fca00078e33ff */
        /* <DEDUP_REMOVED lines=13> */
[----:B------:R-:W-:Y:S01]  /*1f30*/  IABS R26, R12 ;  /* 0x0000000c001a7213 */ /* 0x000fe20000000000 */
[----:B------:R-:W-:Y:S01]  /*1f40*/  @!P6 VIADD R19, R19, 0x1 ;  /* 0x000000011313e836 */ /* 0x000fe20000000000 */
[----:B------:R-:W-:Y:S02]  /*1f50*/  ISETP.GE.U32.AND P4, PT, R25, R18, PT ;  /* 0x000000121900720c */ /* 0x000fe40003f86070 */
        /* <DEDUP_REMOVED lines=16> */
[----:B------:R-:W-:-:S04]  /*2060*/  IMAD.HI.U32 R29, R17, R29, R16 ;  /* 0x0000001d111d7227 */ /* 0x000fc800078e0010 */
[----:B------:R-:W-:-:S04]  /*2070*/  IMAD.MOV.U32 R17, RZ, RZ, R26 ;  /* 0x000000ffff117224 */ /* 0x000fc800078e001a */
        /* <DEDUP_REMOVED lines=9> */
[----:B------:R-:W-:-:S04]  /*2110*/  IMAD.MOV.U32 R25, RZ, RZ, R29 ;  /* 0x000000ffff197224 */ /* 0x000fc800078e001d */
[----:B------:R-:W-:Y:S01]  /*2120*/  @!P6 IMAD.MOV R25, RZ, RZ, -R25 ;  /* 0x000000ffff19e224 */ /* 0x000fe200078e0a19 */
[----:B------:R-:W-:Y:S02]  /*2130*/  @!P4 LOP3.LUT R25, RZ, R23, RZ, 0x33, !PT ;  /* 0x00000017ff19c212 */ /* 0x000fe400078e33ff */
[C---:B0-----:R-:W-:Y:S02]  /*2140*/  ISETP.GE.AND P1, PT, R20.reuse, R17, PT ;  /* 0x000000111400720c */ /* 0x041fe40003f26270 */
[C---:B------:R-:W-:Y:S02]  /*2150*/  ISETP.GE.AND P0, PT, R25.reuse, R16, PT ;  /* 0x000000101900720c */ /* 0x040fe40003f06270 */
[----:B------:R-:W-:Y:S02]  /*2160*/  ISETP.GT.AND P1, PT, R20, -0x1, !P1 ;  /* 0xffffffff1400780c */ /* 0x000fe40004f24270 */
[----:B------:R-:W-:-:S04]  /*2170*/  ISETP.GT.AND P0, PT, R25, -0x1, !P0 ;  /* 0xffffffff1900780c */ /* 0x000fc80004704270 */
[----:B------:R-:W-:-:S13]  /*2180*/  PLOP3.LUT P0, PT, P0, P1, PT, 0x80, 0x8 ;  /* 0x000000000008781c */ /* 0x000fda0000703070 */
[----:B------:R-:W-:Y:S05]  /*2190*/  @!P0 BRA `(.L_x_28) ;  /* 0x00000000001c8947 */ /* 0x000fea0003800000 */
[----:B------:R-:W0:Y:S01]  /*21a0*/  LDC.64 R18, c[0x0][0x380] ;  /* 0x0000e000ff127b82 */ /* 0x000e220000000a00 */
[----:B------:R-:W-:-:S05]  /*21b0*/  IADD3 R13, PT, PT, R15, R4, RZ ;  /* 0x000000040f0d7210 */ /* 0x000fca0007ffe0ff */
[----:B------:R-:W-:-:S04]  /*21c0*/  IMAD R16, R13, R16, R25 ;  /* 0x000000100d107224 */ /* 0x000fc800078e0219 */
[----:B------:R-:W-:-:S04]  /*21d0*/  IMAD R17, R16, R17, R20 ;  /* 0x0000001110117224 */ /* 0x000fc800078e0214 */
[----:B0-----:R-:W-:-:S06]  /*21e0*/  IMAD.WIDE R18, R17, 0x4, R18 ;  /* 0x0000000411127825 */ /* 0x001fcc00078e0212 */
[----:B------:R-:W2:Y:S02]  /*21f0*/  LDG.E.CONSTANT R18, desc[UR10][R18.64] ;  /* 0x0000000a12127981 */ /* 0x000ea4000c1e9900 */
[----:B--2---:R-:W-:-:S07]  /*2200*/  FADD R27, R27, R18 ;  /* 0x000000121b1b7221 */ /* 0x004fce0000000000 */
.L_x_28:
[----:B------:R-:W-:Y:S05]  /*2210*/  BSYNC.RECONVERGENT B0 ;  /* 0x0000000000007941 */ /* 0x000fea0003800200 */
.L_x_27:
[----:B------:R-:W-:-:S09]  /*2220*/  UISETP.NE.AND UP0, UPT, UR8, 0x1, UPT ;  /* 0x000000010800788c */ /* 0x000fd2000bf05270 */
[----:B------:R-:W-:Y:S05]  /*2230*/  BRA.U !UP0, `(.L_x_26) ;  /* 0x0000000908747547 */ /* 0x000fea000b800000 */
[----:B------:R-:W-:Y:S01]  /*2240*/  BSSY.RECONVERGENT B0, `(.L_x_29) ;  /* 0x000004d000007945 */ /* 0x000fe20003800200 */
[----:B0-----:R-:W-:-:S03]  /*2250*/  IMAD R18, R4, R14, R14 ;  /* 0x0000000e04127224 */ /* 0x001fc600078e020e */
[----:B------:R-:W-:Y:S05]  /*2260*/  @P2 BRA `(.L_x_30) ;  /* 0x0000000400282947 */ /* 0x000fea0003800000 */
[----:B------:R-:W0:Y:S01]  /*2270*/  LDC R13, c[0x0][0x3b4] ;  /* 0x0000ed00ff0d7b82 */ /* 0x000e220000000800 */
[----:B------:R-:W-:-:S05]  /*2280*/  IMAD.IADD R20, R7, 0x1, -R18 ;  /* 0x0000000107147824 */ /* 0x000fca00078e0a12 */
[----:B------:R-:W-:Y:S02]  /*2290*/  IABS R24, R20 ;  /* 0x0000001400187213 */ /* 0x000fe40000000000 */
[----:B------:R-:W-:Y:S02]  /*22a0*/  ISETP.GE.AND P3, PT, R20, RZ, PT ;  /* 0x000000ff1400720c */ /* 0x000fe40003f66270 */
[-C--:B0-----:R-:W-:Y:S02]  /*22b0*/  IABS R19, R13.reuse ;  /* 0x0000000d00137213 */ /* 0x081fe40000000000 */
[----:B------:R-:W-:Y:S02]  /*22c0*/  ISETP.NE.AND P1, PT, R13, RZ, PT ;  /* 0x000000ff0d00720c */ /* 0x000fe40003f25270 */
[----:B------:R-:W0:Y:S01]  /*22d0*/  I2F.RP R21, R19 ;  /* 0x0000001300157306 */ /* 0x000e220000209400 */
[----:B------:R-:W-:-:S07]  /*22e0*/  LOP3.LUT R22, RZ, R13, RZ, 0x33, !PT ;  /* 0x0000000dff167212 */ /* 0x000fce00078e33ff */
[----:B0-----:R-:W0:Y:S02]  /*22f0*/  MUFU.RCP R21, R21 ;  /* 0x0000001500157308 */ /* 0x001e240000001000 */
[----:B0-----:R-:W-:-:S06]  /*2300*/  VIADD R17, R21, 0xffffffe ;  /* 0x0ffffffe15117836 */ /* 0x001fcc0000000000 */
[----:B------:R-:W0:Y:S02]  /*2310*/  F2I.FTZ.U32.TRUNC.NTZ R17, R17 ;  /* 0x0000001100117305 */ /* 0x000e24000021f000 */
[----:B0-----:R-:W-:-:S04]  /*2320*/  IMAD.MOV R16, RZ, RZ, -R17 ;  /* 0x000000ffff107224 */ /* 0x001fc800078e0a11 */
[----:B------:R-:W-:Y:S01]  /*2330*/  IMAD R23, R16, R19, RZ ;  /* 0x0000001310177224 */ /* 0x000fe200078e02ff */
[----:B------:R-:W-:-:S05]  /*2340*/  MOV R16, RZ ;  /* 0x000000ff00107202 */ /* 0x000fca0000000f00 */
        /* <DEDUP_REMOVED lines=31> */
[----:B------:R-:W-:Y:S01]  /*2540*/  IMAD R29, R28, R25, RZ ;  /* 0x000000191c1d7224 */ /* 0x000fe200078e02ff */
[----:B------:R-:W-:-:S03]  /*2550*/  IABS R28, R12 ;  /* 0x0000000c001c7213 */ /* 0x000fc60000000000 */
[----:B------:R-:W-:-:S06]  /*2560*/  IMAD.HI.U32 R29, R17, R29, R16 ;  /* 0x0000001d111d7227 */ /* 0x000fcc00078e0010 */
[----:B------:R-:W-:-:S05]  /*2570*/  IMAD.HI.U32 R29, R29, R28, RZ ;  /* 0x0000001c1d1d7227 */ /* 0x000fca00078e00ff */
[----:B------:R-:W-:-:S05]  /*2580*/  IADD3 R17, PT, PT, -R29, RZ, RZ ;  /* 0x000000ff1d117210 */ /* 0x000fca0007ffe1ff */
[C---:B------:R-:W-:Y:S02]  /*2590*/  IMAD R28, R25.reuse, R17, R28 ;  /* 0x00000011191c7224 */ /* 0x040fe400078e021c */
[----:B------:R-:W0:Y:S03]  /*25a0*/  LDC.64 R16, c[0x0][0x3c0] ;  /* 0x0000f000ff107b82 */ /* 0x000e260000000a00 */
[----:B------:R-:W-:-:S13]  /*25b0*/  ISETP.GT.U32.AND P5, PT, R25, R28, PT ;  /* 0x0000001c1900720c */ /* 0x000fda0003fa4070 */
[----:B------:R-:W-:Y:S02]  /*25c0*/  @!P5 IMAD.IADD R28, R28, 0x1, -R25 ;  /* 0x000000011c1cd824 */ /* 0x000fe400078e0a19 */
[----:B------:R-:W-:-:S03]  /*25d0*/  @!P5 VIADD R29, R29, 0x1 ;  /* 0x000000011d1dd836 */ /* 0x000fc60000000000 */
[----:B------:R-:W-:Y:S02]  /*25e0*/  ISETP.GE.U32.AND P0, PT, R28, R25, PT ;  /* 0x000000191c00720c */ /* 0x000fe40003f06070 */
[----:B0-----:R-:W-:-:S04]  /*25f0*/  ISETP.GE.AND P1, PT, R22, R17, PT ;  /* 0x000000111600720c */ /* 0x001fc80003f26270 */
[----:B------:R-:W-:-:S07]  /*2600*/  ISETP.GT.AND P1, PT, R22, -0x1, !P1 ;  /* 0xffffffff1600780c */ /* 0x000fce0004f24270 */
[----:B------:R-:W-:-:S04]  /*2610*/  @P0 VIADD R29, R29, 0x1 ;  /* 0x000000011d1d0836 */ /* 0x000fc80000000000 */
[----:B------:R-:W-:-:S05]  /*2620*/  IMAD.MOV.U32 R13, RZ, RZ, R29 ;  /* 0x000000ffff0d7224 */ /* 0x000fca00078e001d */
[----:B------:R-:W-:Y:S02]  /*2630*/  @!P6 IADD3 R13, PT, PT, -R13, RZ, RZ ;  /* 0x000000ff0d0de210 */ /* 0x000fe40007ffe1ff */
[----:B------:R-:W-:-:S04]  /*2640*/  @!P4 LOP3.LUT R13, RZ, R23, RZ, 0x33, !PT ;  /* 0x00000017ff0dc212 */ /* 0x000fc800078e33ff */
[----:B------:R-:W-:-:S04]  /*2650*/  ISETP.GE.AND P0, PT, R13, R16, PT ;  /* 0x000000100d00720c */ /* 0x000fc80003f06270 */
[----:B------:R-:W-:-:S04]  /*2660*/  ISETP.GT.AND P0, PT, R13, -0x1, !P0 ;  /* 0xffffffff0d00780c */ /* 0x000fc80004704270 */
[----:B------:R-:W-:-:S13]  /*2670*/  PLOP3.LUT P0, PT, P0, P1, PT, 0x80, 0x8 ;  /* 0x000000000008781c */ /* 0x000fda0000703070 */
[----:B------:R-:W-:Y:S05]  /*2680*/  @!P0 BRA `(.L_x_30) ;  /* 0x0000000000208947 */ /* 0x000fea0003800000 */
[----:B------:R-:W0:Y:S01]  /*2690*/  LDC.64 R20, c[0x0][0x380] ;  /* 0x0000e000ff147b82 */ /* 0x000e220000000a00 */
[----:B------:R-:W-:-:S04]  /*26a0*/  IMAD.IADD R19, R15, 0x1, R4 ;  /* 0x000000010f137824 */ /* 0x000fc800078e0204 */
[----:B------:R-:W-:-:S04]  /*26b0*/  IMAD R16, R19, R16, R16 ;  /* 0x0000001013107224 */ /* 0x000fc800078e0210 */
[----:B------:R-:W-:-:S04]  /*26c0*/  IMAD.IADD R16, R13, 0x1, R16 ;  /* 0x000000010d107824 */ /* 0x000fc800078e0210 */
[----:B------:R-:W-:-:S04]  /*26d0*/  IMAD R17, R16, R17, R22 ;  /* 0x0000001110117224 */ /* 0x000fc800078e0216 */
[----:B0-----:R-:W-:-:S06]  /*26e0*/  IMAD.WIDE R20, R17, 0x4, R20 ;  /* 0x0000000411147825 */ /* 0x001fcc00078e0214 */
[----:B------:R-:W2:Y:S02]  /*26f0*/  LDG.E.CONSTANT R20, desc[UR10][R20.64] ;  /* 0x0000000a14147981 */ /* 0x000ea4000c1e9900 */
[----:B--2---:R-:W-:-:S07]  /*2700*/  FADD R27, R27, R20 ;  /* 0x000000141b1b7221 */ /* 0x004fce0000000000 */
.L_x_30:
[----:B------:R-:W-:Y:S05]  /*2710*/  BSYNC.RECONVERGENT B0 ;  /* 0x0000000000007941 */ /* 0x000fea0003800200 */
.L_x_29:
[----:B------:R-:W-:-:S09]  /*2720*/  UISETP.NE.AND UP0, UPT, UR8, 0x2, UPT ;  /* 0x000000020800788c */ /* 0x000fd2000bf05270 */
[----:B------:R-:W-:Y:S05]  /*2730*/  BRA.U !UP0, `(.L_x_26) ;  /* 0x0000000508347547 */ /* 0x000fea000b800000 */
[----:B------:R-:W-:Y:S01]  /*2740*/  BSSY.RECONVERGENT B0, `(.L_x_26) ;  /* 0x000004c000007945 */ /* 0x000fe20003800200 */
[----:B------:R-:W-:-:S03]  /*2750*/  IADD3 R14, PT, PT, R7, -R14, -R18 ;  /* 0x8000000e070e7210 */ /* 0x000fc60007ffe812 */
[----:B------:R-:W-:Y:S05]  /*2760*/  @P2 BRA `(.L_x_31) ;  /* 0x0000000400242947 */ /* 0x000fea0003800000 */
[----:B------:R-:W0:Y:S01]  /*2770*/  LDC R13, c[0x0][0x3b4] ;  /* 0x0000ed00ff0d7b82 */ /* 0x000e220000000800 */
[----:B------:R-:W-:Y:S01]  /*2780*/  IMAD.MOV.U32 R16, RZ, RZ, RZ ;  /* 0x000000ffff107224 */ /* 0x000fe200078e00ff */
[----:B------:R-:W-:Y:S02]  /*2790*/  IABS R23, R14 ;  /* 0x0000000e00177213 */ /* 0x000fe40000000000 */
[----:B------:R-:W-:Y:S02]  /*27a0*/  ISETP.GE.AND P2, PT, R14, RZ, PT ;  /* 0x000000ff0e00720c */ /* 0x000fe40003f46270 */
[----:B0-----:R-:W-:-:S04]  /*27b0*/  IABS R18, R13 ;  /* 0x0000000d00127213 */ /* 0x001fc80000000000 */
[----:B------:R-:W0:Y:S08]  /*27c0*/  I2F.RP R20, R18 ;  /* 0x0000001200147306 */ /* 0x000e300000209400 */
[----:B0-----:R-:W0:Y:S02]  /*27d0*/  MUFU.RCP R20, R20 ;  /* 0x0000001400147308 */ /* 0x001e240000001000 */
[----:B0-----:R-:W-:Y:S01]  /*27e0*/  VIADD R17, R20, 0xffffffe ;  /* 0x0ffffffe14117836 */ /* 0x001fe20000000000 */
[----:B------:R-:W-:-:S05]  /*27f0*/  LOP3.LUT R20, RZ, R13, RZ, 0x33, !PT ;  /* 0x0000000dff147212 */ /* 0x000fca00078e33ff */
[----:B------:R-:W0:Y:S02]  /*2800*/  F2I.FTZ.U32.TRUNC.NTZ R17, R17 ;  /* 0x0000001100117305 */ /* 0x000e24000021f000 */
[----:B0-----:R-:W-:-:S05]  /*2810*/  IADD3 R19, PT, PT, RZ, -R17, RZ ;  /* 0x80000011ff137210 */ /* 0x001fca0007ffe0ff */
[----:B------:R-:W-:-:S04]  /*2820*/  IMAD R19, R19, R18, RZ ;  /* 0x0000001213137224 */ /* 0x000fc800078e02ff */
[----:B------:R-:W-:-:S06]  /*2830*/  IMAD.HI.U32 R16, R17, R19, R16 ;  /* 0x0000001311107227 */ /* 0x000fcc00078e0010 */
[----:B------:R-:W-:-:S04]  /*2840*/  IMAD.HI.U32 R19, R16, R23, RZ ;  /* 0x0000001710137227 */ /* 0x000fc800078e00ff */
[----:B------:R-:W-:-:S04]  /*2850*/  IMAD.MOV R16, RZ, RZ, -R19 ;  /* 0x000000ffff107224 */ /* 0x000fc800078e0a13 */
[----:B------:R-:W-:-:S05]  /*2860*/  IMAD R23, R18, R16, R23 ;  /* 0x0000001012177224 */ /* 0x000fca00078e0217 */
[----:B------:R-:W-:-:S13]  /*2870*/  ISETP.GT.U32.AND P0, PT, R18, R23, PT ;  /* 0x000000171200720c */ /* 0x000fda0003f04070 */
[----:B------:R-:W-:-:S05]  /*2880*/  @!P0 IMAD.IADD R23, R23, 0x1, -R18 ;  /* 0x0000000117178824 */ /* 0x000fca00078e0a12 */
[----:B------:R-:W-:Y:S02]  /*2890*/  ISETP.GT.U32.AND P1, PT, R18, R23, PT ;  /* 0x000000171200720c */ /* 0x000fe40003f24070 */
[----:B------:R-:W-:-:S04]  /*28a0*/  IADD3 R16, PT, PT, R23, -R18, RZ ;  /* 0x8000001217107210 */ /* 0x000fc80007ffe0ff */
[----:B------:R-:W-:Y:S02]  /*28b0*/  SEL R17, R16, R23, !P1 ;  /* 0x0000001710117207 */ /* 0x000fe40004800000 */
[----:B------:R-:W-:-:S03]  /*28c0*/  ISETP.NE.AND P1, PT, R13, RZ, PT ;  /* 0x000000ff0d00720c */ /* 0x000fc60003f25270 */
[----:B------:R-:W-:-:S05]  /*28d0*/  @!P2 IMAD.MOV R17, RZ, RZ, -R17 ;  /* 0x000000ffff11a224 */ /* 0x000fca00078e0a11 */
[----:B------:R-:W-:-:S04]  /*28e0*/  SEL R17, R20, R17, !P1 ;  /* 0x0000001114117207 */ /* 0x000fc80004800000 */
[----:B------:R-:W-:-:S13]  /*28f0*/  ISETP.NE.AND P2, PT, R17, RZ, PT ;  /* 0x000000ff1100720c */ /* 0x000fda0003f45270 */
[----:B------:R-:W-:Y:S05]  /*2900*/  @P2 BRA `(.L_x_31) ;  /* 0x0000000000bc2947 */ /* 0x000fea0003800000 */
[----:B------:R-:W0:Y:S01]  /*2910*/  LDC R21, c[0x0][0x3b0] ;  /* 0x0000ec00ff157b82 */ /* 0x000e220000000800 */
[----:B------:R-:W-:Y:S02]  /*2920*/  IABS R26, R12 ;  /* 0x0000000c001a7213 */ /* 0x000fe40000000000 */
[----:B------:R-:W-:Y:S02]  /*2930*/  ISETP.GE.U32.AND P4, PT, R23, R18, PT ;  /* 0x000000121700720c */ /* 0x000fe40003f86070 */
[----:B------:R-:W-:Y:S02]  /*2940*/  LOP3.LUT R13, R14, R13, RZ, 0x3c, !PT ;  /* 0x0000000d0e0d7212 */ /* 0x000fe400078e3cff */
[----:B------:R-:W-:Y:S02]  /*2950*/  @!P0 IADD3 R19, PT, PT, R19, 0x1, RZ ;  /* 0x0000000113138810 */ /* 0x000fe40007ffe0ff */
        /* <DEDUP_REMOVED lines=12> */
[----:B0-----:R-:W-:Y:S02]  /*2a20*/  HFMA2 R16, -RZ, RZ, 0, 0 ;  /* 0x00000000ff107431 */ /* 0x001fe400000001ff */
[----:B-1----:R-:W-:-:S04]  /*2a30*/  IMAD.MOV R25, RZ, RZ, -R17 ;  /* 0x000000ffff197224 */ /* 0x002fc800078e0a11 */
[----:B------:R-:W-:-:S04]  /*2a40*/  IMAD R25, R25, R22, RZ ;  /* 0x0000001619197224 */ /* 0x000fc800078e02ff */
[----:B------:R-:W-:-:S04]  /*2a50*/  IMAD.HI.U32 R25, R17, R25, R16 ;  /* 0x0000001911197227 */ /* 0x000fc800078e0010 */
[----:B------:R-:W-:-:S04]  /*2a60*/  IMAD.MOV.U32 R17, RZ, RZ, R26 ;  /* 0x000000ffff117224 */ /* 0x000fc800078e001a */
        /* <DEDUP_REMOVED lines=8> */
[----:B------:R-:W-:-:S05]  /*2af0*/  @P3 VIADD R25, R25, 0x1 ;  /* 0x0000000119193836 */ /* 0x000fca0000000000 */
[----:B------:R-:W-:-:S05]  /*2b00*/  MOV R23, R25 ;  /* 0x0000001900177202 */ /* 0x000fca0000000f00 */
        /* <DEDUP_REMOVED lines=9> */
[----:B------:R-:W-:-:S05]  /*2ba0*/  IADD3 R15, PT, PT, R4, 0x2, R15 ;  /* 0x00000002040f7810 */ /* 0x000fca0007ffe00f */
[----:B------:R-:W-:-:S04]  /*2bb0*/  IMAD R16, R15, R16, R23 ;  /* 0x000000100f107224 */ /* 0x000fc800078e0217 */
[----:B------:R-:W-:-:S04]  /*2bc0*/  IMAD R17, R16, R17, R20 ;  /* 0x0000001110117224 */ /* 0x000fc800078e0214 */
[----:B0-----:R-:W-:-:S06]  /*2bd0*/  IMAD.WIDE R12, R17, 0x4, R12 ;  /* 0x00000004110c7825 */ /* 0x001fcc00078e020c */
[----:B------:R-:W2:Y:S02]  /*2be0*/  LDG.E.CONSTANT R12, desc[UR10][R12.64] ;  /* 0x0000000a0c0c7981 */ /* 0x000ea4000c1e9900 */
[----:B--2---:R-:W-:-:S07]  /*2bf0*/  FADD R27, R27, R12 ;  /* 0x0000000c1b1b7221 */ /* 0x004fce0000000000 */
.L_x_31:
[----:B------:R-:W-:Y:S05]  /*2c00*/  BSYNC.RECONVERGENT B0 ;  /* 0x0000000000007941 */ /* 0x000fea0003800200 */
.L_x_26:
[----:B------:R-:W1:Y:S01]  /*2c10*/  LDCU UR6, c[0x0][0x3a0] ;  /* 0x00007400ff0677ac */ /* 0x000e620008000800 */
[----:B------:R-:W-:-:S04]  /*2c20*/  UIADD3 UR4, UPT, UPT, UR4, 0x1, URZ ;  /* 0x0000000104047890 */ /* 0x000fc8000fffe0ff */
[----:B-1----:R-:W-:-:S09]  /*2c30*/  UISETP.NE.AND UP0, UPT, UR4, UR6, UPT ;  /* 0x000000060400728c */ /* 0x002fd2000bf05270 */
[----:B------:R-:W-:Y:S05]  /*2c40*/  BRA.U UP0, `(.L_x_32) ;  /* 0xffffffd900b07547 */ /* 0x000fea000b83ffff */
.L_x_15:
[----:B------:R-:W1:Y:S01]  /*2c50*/  LDCU UR6, c[0x0][0x394] ;  /* 0x00007280ff0677ac */ /* 0x000e620008000800 */
[----:B------:R-:W2:Y:S01]  /*2c60*/  LDC.64 R6, c[0x0][0x388] ;  /* 0x0000e200ff067b82 */ /* 0x000ea20000000a00 */
[----:B------:R-:W3:Y:S01]  /*2c70*/  LDCU.64 UR12, c[0x0][0x398] ;  /* 0x00007300ff0c77ac */ /* 0x000ee20008000a00 */
[----:B-1----:R-:W-:-:S04]  /*2c80*/  IMAD R0, R0, UR6, R5 ;  /* 0x0000000600007c24 */ /* 0x002fc8000f8e0205 */
[----:B---3--:R-:W-:-:S04]  /*2c90*/  IMAD R3, R0, UR12, R3 ;  /* 0x0000000c00037c24 */ /* 0x008fc8000f8e0203 */
[----:B------:R-:W-:-:S04]  /*2ca0*/  IMAD R3, R3, UR13, R2 ;  /* 0x0000000d03037c24 */ /* 0x000fc8000f8e0202 */
[----:B--2---:R-:W-:-:S05]  /*2cb0*/  IMAD.WIDE R2, R3, 0x4, R6 ;  /* 0x0000000403027825 */ /* 0x004fca00078e0206 */
[----:B------:R-:W-:Y:S01]  /*2cc0*/  STG.E desc[UR10][R2.64], R27 ;  /* 0x0000001b02007986 */ /* 0x000fe2000c10190a */
[----:B------:R-:W-:Y:S05]  /*2cd0*/  EXIT ;  /* 0x000000000000794d */ /* 0x000fea0003800000 */
.L_x_33:
        /* <DEDUP_REMOVED lines=10> */
.L_x_39:


//--------------------- .text._ZN8pygpukit3ops2nn17im2col_f32_kernelEPKfPfiiiiiiiiiiiiii --------------------------
	.section	.text._ZN8pygpukit3ops2nn17im2col_f32_kernelEPKfPfiiiiiiiiiiiiii,"ax",@progbits
	.align	128
        .global         _ZN8pygpukit3ops2nn17im2col_f32_kernelEPKfPfiiiiiiiiiiiiii
        .type           _ZN8pygpukit3ops2nn17im2col_f32_kernelEPKfPfiiiiiiiiiiiiii,@function
        .size           _ZN8pygpukit3ops2nn17im2col_f32_kernelEPKfPfiiiiiiiiiiiiii,(.L_x_40 - _ZN8pygpukit3ops2nn17im2col_f32_kernelEPKfPfiiiiiiiiiiiiii)
        .other          _ZN8pygpukit3ops2nn17im2col_f32_kernelEPKfPfiiiiiiiiiiiiii,@"STO_CUDA_ENTRY STV_DEFAULT"
_ZN8pygpukit3ops2nn17im2col_f32_kernelEPKfPfiiiiiiiiiiiiii:
.text._ZN8pygpukit3ops2nn17im2col_f32_kernelEPKfPfiiiiiiiiiiiiii:
        /* <DEDUP_REMOVED lines=162> */
[----:B------:R-:W-:Y:S02]  /*0a20*/  @P0 IMAD R13, R5, UR9, R16 ;  /* 0x00000009050d0c24 */ /* 0x000fe4000f8e0210 */
[----:B------:R-:W-:Y:S02]  /*0a30*/  IMAD.MOV.U32 R5, RZ, RZ, RZ ;  /* 0x000000ffff057224 */ /* 0x000fe400078e00ff */
[----:B-1----:R-:W-:Y:S02]  /*0a40*/  @P0 IMAD.WIDE R8, R13, 0x4, R8 ;  /* 0x000000040d080825 */ /* 0x002fe400078e0208 */
[----:B------:R-:W1:Y:S03]  /*0a50*/  LDC.64 R12, c[0x0][0x388] ;  /* 0x0000e200ff0c7b82 */ /* 0x000e660000000a00 */
[----:B0-----:R-:W2:Y:S01]  /*0a60*/  @P0 LDG.E.CONSTANT R5, desc[UR4][R8.64] ;  /* 0x0000000408050981 */ /* 0x001ea2000c1e9900 */
[----:B------:R-:W-:-:S04]  /*0a70*/  IMAD R4, R6, R7, R4 ;  /* 0x0000000706047224 */ /* 0x000fc800078e0204 */
[----:B------:R-:W-:-:S04]  /*0a80*/  IMAD R4, R4, R2, R11 ;  /* 0x0000000204047224 */ /* 0x000fc800078e020b */
[----:B------:R-:W-:-:S04]  /*0a90*/  IMAD R3, R4, R3, R0 ;  /* 0x0000000304037224 */ /* 0x000fc800078e0200 */
[----:B-1----:R-:W-:-:S05]  /*0aa0*/  IMAD.WIDE R2, R3, 0x4, R12 ;  /* 0x0000000403027825 */ /* 0x002fca00078e020c */
[----:B--2---:R-:W-:Y:S01]  /*0ab0*/  STG.E desc[UR4][R2.64], R5 ;  /* 0x0000000502007986 */ /* 0x004fe2000c101904 */
[----:B------:R-:W-:Y:S05]  /*0ac0*/  EXIT ;  /* 0x000000000000794d */ /* 0x000fea0003800000 */
.L_x_34:
        /* <DEDUP_REMOVED lines=11> */
.L_x_40:


//--------------------- .nv.shared.reserved.0     --------------------------
	.section	.nv.shared.reserved.0,"aw",@nobits
	.weak		__nv_reservedSMEM_offset_0_alias
	.size		__nv_reservedSMEM_offset_0_alias, 0, 64
	.other		__nv_reservedSMEM_offset_0_alias,@"STO_CUDA_RESERVED_SHARED STV_DEFAULT"
__nv_reservedSMEM_offset_0_alias:
	.zero		0
	.zero		64


//--------------------- .nv.constant0._ZN8pygpukit3ops2nn22conv2d_1x1_bf16_kernelEPK13__nv_bfloat16S4_S4_PS2_iiiii --------------------------
	.section	.nv.constant0._ZN8pygpukit3ops2nn22conv2d_1x1_bf16_kernelEPK13__nv_bfloat16S4_S4_PS2_iiiii,"a",@progbits
	.sectionflags	@""
	.align	4
.nv.constant0._ZN8pygpukit3ops2nn22conv2d_1x1_bf16_kernelEPK13__nv_bfloat16S4_S4_PS2_iiiii:
	.zero		948


//--------------------- .nv.constant0._ZN8pygpukit3ops2nn18im2col_bf16_kernelEPK13__nv_bfloat16PS2_iiiiiiiiiiiiii --------------------------
	.section	.nv.constant0._ZN8pygpukit3ops2nn18im2col_bf16_kernelEPK13__nv_bfloat16PS2_iiiiiiiiiiiiii,"a",@progbits
	.sectionflags	@""
	.align	4
.nv.constant0._ZN8pygpukit3ops2nn18im2col_bf16_kernelEPK13__nv_bfloat16PS2_iiiiiiiiiiiiii:
	.zero		968


//--------------------- .nv.constant0._ZN8pygpukit3ops2nn21conv2d_1x1_f32_kernelEPKfS3_S3_Pfiiiii --------------------------
	.section	.nv.constant0._ZN8pygpukit3ops2nn21conv2d_1x1_f32_kernelEPKfS3_S3_Pfiiiii,"a",@progbits
	.sectionflags	@""
	.align	4
.nv.constant0._ZN8pygpukit3ops2nn21conv2d_1x1_f32_kernelEPKfS3_S3_Pfiiiii:
	.zero		948


//--------------------- .nv.constant0._ZN8pygpukit3ops2nn28conv2d_direct_3x3_f32_kernelEPKfS3_S3_Pfiiiiiiiiiii --------------------------
	.section	.nv.constant0._ZN8pygpukit3ops2nn28conv2d_direct_3x3_f32_kernelEPKfS3_S3_Pfiiiiiiiiiii,"a",@progbits
	.sectionflags	@""
	.align	4
.nv.constant0._ZN8pygpukit3ops2nn28conv2d_direct_3x3_f32_kernelEPKfS3_S3_Pfiiiiiiiiiii:
	.zero		972


//--------------------- .nv.constant0._ZN8pygpukit3ops2nn17col2im_f32_kernelEPKfPfiiiiiiiiiiiiii --------------------------
	.section	.nv.constant0._ZN8pygpukit3ops2nn17col2im_f32_kernelEPKfPfiiiiiiiiiiiiii,"a",@progbits
	.sectionflags	@""
	.align	4
.nv.constant0._ZN8pygpukit3ops2nn17col2im_f32_kernelEPKfPfiiiiiiiiiiiiii:
	.zero		968


//--------------------- .nv.constant0._ZN8pygpukit3ops2nn17im2col_f32_kernelEPKfPfiiiiiiiiiiiiii --------------------------
	.section	.nv.constant0._ZN8pygpukit3ops2nn17im2col_f32_kernelEPKfPfiiiiiiiiiiiiii,"a",@progbits
	.sectionflags	@""
	.align	4
.nv.constant0._ZN8pygpukit3ops2nn17im2col_f32_kernelEPKfPfiiiiiiiiiiiiii:
	.zero		968


//--------------------- SYMBOLS --------------------------

	.type		.nv.reservedSmem.offset0,@object
	.size		.nv.reservedSmem.offset0,0x4
